//
// Generated by NVIDIA NVVM Compiler
//
// Compiler Build ID: CL-36424714
// Cuda compilation tools, release 13.0, V13.0.88
// Based on NVVM 20.0.0
//

.version 9.0
.target sm_100
.address_size 64

	// .globl	_Z3bfsPiS_S_S_S_S_S_S_S_
.extern .func  (.param .b32 func_retval0) vprintf
(
	.param .b64 vprintf_param_0,
	.param .b64 vprintf_param_1
)
;
.global .align 1 .b8 $str[37] = {118, 101, 114, 116, 101, 120, 32, 37, 100, 32, 114, 111, 111, 116, 76, 67, 65, 67, 79, 85, 110, 116, 32, 37, 100, 32, 98, 114, 105, 100, 103, 101, 32, 37, 100, 10};

.visible .entry _Z3bfsPiS_S_S_S_S_S_S_S_(
	.param .u64 .ptr .align 1 _Z3bfsPiS_S_S_S_S_S_S_S__param_0,
	.param .u64 .ptr .align 1 _Z3bfsPiS_S_S_S_S_S_S_S__param_1,
	.param .u64 .ptr .align 1 _Z3bfsPiS_S_S_S_S_S_S_S__param_2,
	.param .u64 .ptr .align 1 _Z3bfsPiS_S_S_S_S_S_S_S__param_3,
	.param .u64 .ptr .align 1 _Z3bfsPiS_S_S_S_S_S_S_S__param_4,
	.param .u64 .ptr .align 1 _Z3bfsPiS_S_S_S_S_S_S_S__param_5,
	.param .u64 .ptr .align 1 _Z3bfsPiS_S_S_S_S_S_S_S__param_6,
	.param .u64 .ptr .align 1 _Z3bfsPiS_S_S_S_S_S_S_S__param_7,
	.param .u64 .ptr .align 1 _Z3bfsPiS_S_S_S_S_S_S_S__param_8
)
{
	.reg .pred 	%p<10>;
	.reg .b32 	%r<33>;
	.reg .b64 	%rd<47>;

	ld.param.u64 	%rd16, [_Z3bfsPiS_S_S_S_S_S_S_S__param_0];
	ld.param.u64 	%rd12, [_Z3bfsPiS_S_S_S_S_S_S_S__param_1];
	ld.param.u64 	%rd13, [_Z3bfsPiS_S_S_S_S_S_S_S__param_2];
	ld.param.u64 	%rd14, [_Z3bfsPiS_S_S_S_S_S_S_S__param_3];
	ld.param.u64 	%rd17, [_Z3bfsPiS_S_S_S_S_S_S_S__param_4];
	ld.param.u64 	%rd18, [_Z3bfsPiS_S_S_S_S_S_S_S__param_5];
	ld.param.u64 	%rd19, [_Z3bfsPiS_S_S_S_S_S_S_S__param_6];
	ld.param.u64 	%rd20, [_Z3bfsPiS_S_S_S_S_S_S_S__param_7];
	ld.param.u64 	%rd15, [_Z3bfsPiS_S_S_S_S_S_S_S__param_8];
	cvta.to.global.u64 	%rd1, %rd19;
	cvta.to.global.u64 	%rd2, %rd17;
	cvta.to.global.u64 	%rd3, %rd16;
	cvta.to.global.u64 	%rd4, %rd18;
	cvta.to.global.u64 	%rd21, %rd20;
	mov.u32 	%r10, %ctaid.x;
	mov.u32 	%r11, %ntid.x;
	mov.u32 	%r12, %tid.x;
	mad.lo.s32 	%r1, %r10, %r11, %r12;
	ld.global.u32 	%r13, [%rd21];
	setp.ge.s32 	%p1, %r1, %r13;
	@%p1 bra 	$L__BB0_15;
	cvta.to.global.u64 	%rd22, %rd13;
	mul.wide.s32 	%rd23, %r1, 4;
	add.s64 	%rd24, %rd22, %rd23;
	ld.global.u32 	%r2, [%rd24];
	mul.wide.s32 	%rd25, %r2, 4;
	add.s64 	%rd5, %rd4, %rd25;
	ld.global.u32 	%r14, [%rd5];
	setp.ne.s32 	%p2, %r14, 0;
	@%p2 bra 	$L__BB0_15;
	cvta.to.global.u64 	%rd26, %rd12;
	add.s64 	%rd6, %rd26, %rd25;
	ld.global.u32 	%r31, [%rd6];
	ld.global.u32 	%r15, [%rd6+4];
	setp.ge.s32 	%p3, %r31, %r15;
	@%p3 bra 	$L__BB0_14;
	add.s64 	%rd7, %rd2, %rd25;
	cvta.to.global.u64 	%rd8, %rd15;
	cvta.to.global.u64 	%rd9, %rd14;
$L__BB0_4:
	mul.wide.s32 	%rd29, %r31, 4;
	add.s64 	%rd10, %rd3, %rd29;
	ld.global.u32 	%r32, [%rd10];
	mul.wide.s32 	%rd30, %r32, 4;
	add.s64 	%rd31, %rd4, %rd30;
	ld.global.u32 	%r16, [%rd31];
	setp.ne.s32 	%p4, %r16, 0;
	@%p4 bra 	$L__BB0_7;
	add.s64 	%rd33, %rd2, %rd30;
	atom.relaxed.global.cas.b32 	%r17, [%rd33], -1, %r2;
	setp.eq.s32 	%p5, %r17, -1;
	@%p5 bra 	$L__BB0_16;
	ld.global.u32 	%r32, [%rd10];
$L__BB0_7:
	ld.global.u32 	%r18, [%rd7];
	setp.ne.s32 	%p6, %r32, %r18;
	@%p6 bra 	$L__BB0_10;
	add.s64 	%rd11, %rd1, %rd29;
	mov.b32 	%r20, -2;
	st.global.u32 	[%rd11], %r20;
	ld.global.u32 	%r8, [%rd6];
	setp.eq.s32 	%p8, %r31, %r8;
	@%p8 bra 	$L__BB0_13;
	mul.wide.s32 	%rd39, %r8, 4;
	add.s64 	%rd40, %rd3, %rd39;
	ld.global.u32 	%r21, [%rd40];
	ld.global.u32 	%r22, [%rd10];
	st.global.u32 	[%rd40], %r22;
	st.global.u32 	[%rd10], %r21;
	ld.global.u32 	%r23, [%rd6];
	mul.wide.s32 	%rd41, %r23, 4;
	add.s64 	%rd42, %rd1, %rd41;
	ld.global.u32 	%r24, [%rd42];
	ld.global.u32 	%r25, [%rd11];
	st.global.u32 	[%rd42], %r25;
	st.global.u32 	[%rd11], %r24;
	bra.uni 	$L__BB0_13;
$L__BB0_10:
	setp.ge.s32 	%p7, %r2, %r32;
	@%p7 bra 	$L__BB0_12;
	add.s64 	%rd37, %rd1, %rd29;
	st.global.u32 	[%rd37], %r2;
	bra.uni 	$L__BB0_13;
$L__BB0_12:
	add.s64 	%rd35, %rd1, %rd29;
	mov.b32 	%r19, -2;
	st.global.u32 	[%rd35], %r19;
$L__BB0_13:
	add.s32 	%r31, %r31, 1;
	ld.global.u32 	%r29, [%rd6+4];
	setp.lt.s32 	%p9, %r31, %r29;
	@%p9 bra 	$L__BB0_4;
$L__BB0_14:
	mov.b32 	%r30, 1;
	st.global.u32 	[%rd5], %r30;
$L__BB0_15:
	ret;
$L__BB0_16:
	atom.global.add.u32 	%r26, [%rd8], 1;
	ld.global.u32 	%r27, [%rd10];
	mul.wide.s32 	%rd43, %r26, 4;
	add.s64 	%rd44, %rd9, %rd43;
	st.global.u32 	[%rd44], %r27;
	add.s64 	%rd46, %rd1, %rd29;
	mov.b32 	%r28, -1;
	st.global.u32 	[%rd46], %r28;
	bra.uni 	$L__BB0_13;

}
	// .globl	_Z3lcaPiS_S_S_S_S_S_S_i
.visible .entry _Z3lcaPiS_S_S_S_S_S_S_i(
	.param .u64 .ptr .align 1 _Z3lcaPiS_S_S_S_S_S_S_i_param_0,
	.param .u64 .ptr .align 1 _Z3lcaPiS_S_S_S_S_S_S_i_param_1,
	.param .u64 .ptr .align 1 _Z3lcaPiS_S_S_S_S_S_S_i_param_2,
	.param .u64 .ptr .align 1 _Z3lcaPiS_S_S_S_S_S_S_i_param_3,
	.param .u64 .ptr .align 1 _Z3lcaPiS_S_S_S_S_S_S_i_param_4,
	.param .u64 .ptr .align 1 _Z3lcaPiS_S_S_S_S_S_S_i_param_5,
	.param .u64 .ptr .align 1 _Z3lcaPiS_S_S_S_S_S_S_i_param_6,
	.param .u64 .ptr .align 1 _Z3lcaPiS_S_S_S_S_S_S_i_param_7,
	.param .u32 _Z3lcaPiS_S_S_S_S_S_S_i_param_8
)
{
	.local .align 8 .b8 	__local_depot1[80];
	.reg .b64 	%SP;
	.reg .b64 	%SPL;
	.reg .pred 	%p<28>;
	.reg .b32 	%r<136>;
	.reg .b64 	%rd<131>;

	mov.u64 	%SPL, __local_depot1;
	ld.param.u64 	%rd23, [_Z3lcaPiS_S_S_S_S_S_S_i_param_1];
	ld.param.u64 	%rd24, [_Z3lcaPiS_S_S_S_S_S_S_i_param_2];
	ld.param.u64 	%rd25, [_Z3lcaPiS_S_S_S_S_S_S_i_param_3];
	ld.param.u64 	%rd26, [_Z3lcaPiS_S_S_S_S_S_S_i_param_4];
	ld.param.u64 	%rd27, [_Z3lcaPiS_S_S_S_S_S_S_i_param_5];
	ld.param.u64 	%rd21, [_Z3lcaPiS_S_S_S_S_S_S_i_param_6];
	cvta.to.global.u64 	%rd1, %rd26;
	cvta.to.global.u64 	%rd2, %rd23;
	cvta.to.global.u64 	%rd3, %rd27;
	cvta.to.global.u64 	%rd4, %rd24;
	cvta.to.global.u64 	%rd28, %rd25;
	add.u64 	%rd5, %SPL, 0;
	add.u64 	%rd6, %SPL, 40;
	mov.u32 	%r66, %ctaid.x;
	mov.u32 	%r67, %ntid.x;
	mov.u32 	%r68, %tid.x;
	mad.lo.s32 	%r1, %r66, %r67, %r68;
	mul.lo.s32 	%r69, %r1, 3;
	mul.wide.s32 	%rd31, %r69, 4;
	add.s64 	%rd32, %rd28, %rd31;
	ld.global.u32 	%r117, [%rd32];
	ld.global.u32 	%r120, [%rd32+4];
	ld.global.u32 	%r4, [%rd32+8];
	setp.eq.s32 	%p1, %r117, 0;
	mov.b32 	%r119, 0;
	@%p1 bra 	$L__BB1_3;
	mov.b32 	%r118, 0;
$L__BB1_2:
	add.s32 	%r119, %r118, 1;
	mul.wide.u32 	%rd33, %r118, 4;
	add.s64 	%rd34, %rd5, %rd33;
	st.local.u32 	[%rd34], %r117;
	mul.wide.s32 	%rd35, %r117, 4;
	add.s64 	%rd36, %rd4, %rd35;
	ld.global.u32 	%r117, [%rd36];
	setp.ne.s32 	%p2, %r117, 0;
	mov.u32 	%r118, %r119;
	@%p2 bra 	$L__BB1_2;
$L__BB1_3:
	mul.wide.u32 	%rd37, %r119, 4;
	add.s64 	%rd38, %rd5, %rd37;
	mov.b32 	%r122, 0;
	st.local.u32 	[%rd38], %r122;
	setp.eq.s32 	%p3, %r120, 0;
	@%p3 bra 	$L__BB1_6;
	mov.b32 	%r121, 0;
$L__BB1_5:
	add.s32 	%r122, %r121, 1;
	mul.wide.u32 	%rd39, %r121, 4;
	add.s64 	%rd40, %rd6, %rd39;
	st.local.u32 	[%rd40], %r120;
	mul.wide.s32 	%rd41, %r120, 4;
	add.s64 	%rd42, %rd4, %rd41;
	ld.global.u32 	%r120, [%rd42];
	setp.ne.s32 	%p4, %r120, 0;
	mov.u32 	%r121, %r122;
	@%p4 bra 	$L__BB1_5;
$L__BB1_6:
	mul.wide.u32 	%rd43, %r122, 4;
	add.s64 	%rd44, %rd6, %rd43;
	mov.b32 	%r123, 0;
	st.local.u32 	[%rd44], %r123;
	min.u32 	%r15, %r119, %r122;
	not.b32 	%r16, %r15;
	mov.u32 	%r124, %r123;
	bra.uni 	$L__BB1_8;
$L__BB1_7:
	add.s32 	%r17, %r124, 1;
	not.b32 	%r123, %r124;
	setp.eq.s32 	%p6, %r124, %r15;
	mov.u32 	%r124, %r17;
	mov.u32 	%r125, %r16;
	@%p6 bra 	$L__BB1_9;
$L__BB1_8:
	sub.s32 	%r74, %r119, %r124;
	mul.wide.u32 	%rd45, %r74, 4;
	add.s64 	%rd46, %rd5, %rd45;
	ld.local.u32 	%r75, [%rd46];
	sub.s32 	%r76, %r122, %r124;
	mul.wide.u32 	%rd47, %r76, 4;
	add.s64 	%rd48, %rd6, %rd47;
	ld.local.u32 	%r77, [%rd48];
	setp.eq.s32 	%p5, %r75, %r77;
	mov.u32 	%r125, %r123;
	@%p5 bra 	$L__BB1_7;
$L__BB1_9:
	add.s32 	%r78, %r119, %r125;
	add.s32 	%r22, %r78, 1;
	mul.wide.s32 	%rd49, %r22, 4;
	add.s64 	%rd50, %rd5, %rd49;
	ld.local.u32 	%r23, [%rd50];
	add.s32 	%r79, %r122, %r125;
	add.s32 	%r24, %r79, 1;
	cvta.to.global.u64 	%rd51, %rd21;
	mul.wide.s32 	%rd52, %r1, 4;
	add.s64 	%rd53, %rd51, %rd52;
	st.global.u32 	[%rd53], %r23;
	mul.wide.s32 	%rd54, %r4, 4;
	add.s64 	%rd55, %rd3, %rd54;
	st.global.u32 	[%rd55], %r1;
	setp.lt.s32 	%p7, %r22, 1;
	@%p7 bra 	$L__BB1_26;
	and.b32  	%r26, %r22, 3;
	setp.lt.u32 	%p8, %r78, 3;
	mov.b32 	%r126, 0;
	@%p8 bra 	$L__BB1_21;
	neg.s32 	%r129, %r78;
	add.s64 	%rd128, %rd5, 8;
	mov.b32 	%r130, 0;
$L__BB1_12:
	ld.local.u32 	%r42, [%rd128+-8];
	mul.wide.s32 	%rd56, %r42, 4;
	add.s64 	%rd57, %rd2, %rd56;
	ld.global.u32 	%r82, [%rd57];
	mul.wide.s32 	%rd58, %r82, 4;
	add.s64 	%rd59, %rd3, %rd58;
	st.global.u32 	[%rd59], %r1;
	setp.eq.s32 	%p9, %r129, 0;
	@%p9 bra 	$L__BB1_14;
	add.s64 	%rd61, %rd1, %rd56;
	mov.b32 	%r83, 1;
	st.global.u32 	[%rd61], %r83;
$L__BB1_14:
	add.s32 	%r84, %r130, 1;
	ld.local.u32 	%r43, [%rd128+-4];
	mul.wide.s32 	%rd62, %r43, 4;
	add.s64 	%rd63, %rd2, %rd62;
	ld.global.u32 	%r85, [%rd63];
	mul.wide.s32 	%rd64, %r85, 4;
	add.s64 	%rd65, %rd3, %rd64;
	st.global.u32 	[%rd65], %r1;
	setp.eq.s32 	%p10, %r84, %r78;
	@%p10 bra 	$L__BB1_16;
	add.s64 	%rd67, %rd1, %rd62;
	mov.b32 	%r86, 1;
	st.global.u32 	[%rd67], %r86;
$L__BB1_16:
	add.s32 	%r87, %r130, 2;
	ld.local.u32 	%r44, [%rd128];
	mul.wide.s32 	%rd68, %r44, 4;
	add.s64 	%rd69, %rd2, %rd68;
	ld.global.u32 	%r88, [%rd69];
	mul.wide.s32 	%rd70, %r88, 4;
	add.s64 	%rd71, %rd3, %rd70;
	st.global.u32 	[%rd71], %r1;
	setp.eq.s32 	%p11, %r87, %r78;
	@%p11 bra 	$L__BB1_18;
	add.s64 	%rd73, %rd1, %rd68;
	mov.b32 	%r89, 1;
	st.global.u32 	[%rd73], %r89;
$L__BB1_18:
	add.s32 	%r90, %r130, 3;
	ld.local.u32 	%r45, [%rd128+4];
	mul.wide.s32 	%rd74, %r45, 4;
	add.s64 	%rd75, %rd2, %rd74;
	ld.global.u32 	%r91, [%rd75];
	mul.wide.s32 	%rd76, %r91, 4;
	add.s64 	%rd77, %rd3, %rd76;
	st.global.u32 	[%rd77], %r1;
	setp.eq.s32 	%p12, %r90, %r78;
	@%p12 bra 	$L__BB1_20;
	add.s64 	%rd79, %rd1, %rd74;
	mov.b32 	%r92, 1;
	st.global.u32 	[%rd79], %r92;
$L__BB1_20:
	add.s32 	%r130, %r130, 4;
	add.s32 	%r129, %r129, 4;
	add.s64 	%rd128, %rd128, 16;
	and.b32  	%r126, %r22, 2147483644;
	setp.eq.s32 	%p13, %r130, %r126;
	@%p13 bra 	$L__BB1_21;
	bra.uni 	$L__BB1_12;
$L__BB1_21:
	setp.eq.s32 	%p14, %r26, 0;
	@%p14 bra 	$L__BB1_26;
	sub.s32 	%r95, %r126, %r125;
	sub.s32 	%r128, %r95, %r119;
	mul.wide.u32 	%rd80, %r126, 4;
	add.s64 	%rd127, %rd5, %rd80;
	neg.s32 	%r127, %r26;
$L__BB1_23:
	.pragma "nounroll";
	ld.local.u32 	%r33, [%rd127];
	mul.wide.s32 	%rd81, %r33, 4;
	add.s64 	%rd82, %rd2, %rd81;
	ld.global.u32 	%r96, [%rd82];
	mul.wide.s32 	%rd83, %r96, 4;
	add.s64 	%rd84, %rd3, %rd83;
	st.global.u32 	[%rd84], %r1;
	setp.eq.s32 	%p15, %r128, 0;
	@%p15 bra 	$L__BB1_25;
	add.s64 	%rd86, %rd1, %rd81;
	mov.b32 	%r97, 1;
	st.global.u32 	[%rd86], %r97;
$L__BB1_25:
	add.s32 	%r128, %r128, 1;
	add.s64 	%rd127, %rd127, 4;
	add.s32 	%r127, %r127, 1;
	setp.ne.s32 	%p16, %r127, 0;
	@%p16 bra 	$L__BB1_23;
$L__BB1_26:
	setp.lt.s32 	%p17, %r24, 1;
	@%p17 bra 	$L__BB1_43;
	and.b32  	%r37, %r24, 3;
	setp.lt.u32 	%p18, %r79, 3;
	mov.b32 	%r133, 0;
	@%p18 bra 	$L__BB1_38;
	and.b32  	%r133, %r24, 2147483644;
	neg.s32 	%r131, %r79;
	add.s64 	%rd129, %rd6, 8;
	mov.b32 	%r132, 0;
$L__BB1_29:
	ld.local.u32 	%r51, [%rd129+-8];
	mul.wide.s32 	%rd87, %r51, 4;
	add.s64 	%rd88, %rd2, %rd87;
	ld.global.u32 	%r100, [%rd88];
	mul.wide.s32 	%rd89, %r100, 4;
	add.s64 	%rd90, %rd3, %rd89;
	st.global.u32 	[%rd90], %r1;
	setp.eq.s32 	%p19, %r131, 0;
	@%p19 bra 	$L__BB1_31;
	add.s64 	%rd92, %rd1, %rd87;
	mov.b32 	%r101, 1;
	st.global.u32 	[%rd92], %r101;
$L__BB1_31:
	add.s32 	%r102, %r132, 1;
	ld.local.u32 	%r52, [%rd129+-4];
	mul.wide.s32 	%rd93, %r52, 4;
	add.s64 	%rd94, %rd2, %rd93;
	ld.global.u32 	%r103, [%rd94];
	mul.wide.s32 	%rd95, %r103, 4;
	add.s64 	%rd96, %rd3, %rd95;
	st.global.u32 	[%rd96], %r1;
	setp.eq.s32 	%p20, %r102, %r79;
	@%p20 bra 	$L__BB1_33;
	add.s64 	%rd98, %rd1, %rd93;
	mov.b32 	%r104, 1;
	st.global.u32 	[%rd98], %r104;
$L__BB1_33:
	add.s32 	%r105, %r132, 2;
	ld.local.u32 	%r53, [%rd129];
	mul.wide.s32 	%rd99, %r53, 4;
	add.s64 	%rd100, %rd2, %rd99;
	ld.global.u32 	%r106, [%rd100];
	mul.wide.s32 	%rd101, %r106, 4;
	add.s64 	%rd102, %rd3, %rd101;
	st.global.u32 	[%rd102], %r1;
	setp.eq.s32 	%p21, %r105, %r79;
	@%p21 bra 	$L__BB1_35;
	add.s64 	%rd104, %rd1, %rd99;
	mov.b32 	%r107, 1;
	st.global.u32 	[%rd104], %r107;
$L__BB1_35:
	add.s32 	%r108, %r132, 3;
	ld.local.u32 	%r54, [%rd129+4];
	mul.wide.s32 	%rd105, %r54, 4;
	add.s64 	%rd106, %rd2, %rd105;
	ld.global.u32 	%r109, [%rd106];
	mul.wide.s32 	%rd107, %r109, 4;
	add.s64 	%rd108, %rd3, %rd107;
	st.global.u32 	[%rd108], %r1;
	setp.eq.s32 	%p22, %r108, %r79;
	@%p22 bra 	$L__BB1_37;
	add.s64 	%rd110, %rd1, %rd105;
	mov.b32 	%r110, 1;
	st.global.u32 	[%rd110], %r110;
$L__BB1_37:
	add.s32 	%r132, %r132, 4;
	add.s32 	%r131, %r131, 4;
	add.s64 	%rd129, %rd129, 16;
	setp.ne.s32 	%p23, %r132, %r133;
	@%p23 bra 	$L__BB1_29;
$L__BB1_38:
	setp.eq.s32 	%p24, %r37, 0;
	@%p24 bra 	$L__BB1_43;
	sub.s32 	%r111, %r133, %r125;
	sub.s32 	%r135, %r111, %r122;
	mul.wide.u32 	%rd111, %r133, 4;
	add.s64 	%rd130, %rd6, %rd111;
	neg.s32 	%r134, %r37;
$L__BB1_40:
	.pragma "nounroll";
	ld.local.u32 	%r62, [%rd130];
	mul.wide.s32 	%rd112, %r62, 4;
	add.s64 	%rd113, %rd2, %rd112;
	ld.global.u32 	%r112, [%rd113];
	mul.wide.s32 	%rd114, %r112, 4;
	add.s64 	%rd115, %rd3, %rd114;
	st.global.u32 	[%rd115], %r1;
	setp.eq.s32 	%p25, %r135, 0;
	@%p25 bra 	$L__BB1_42;
	add.s64 	%rd117, %rd1, %rd112;
	mov.b32 	%r113, 1;
	st.global.u32 	[%rd117], %r113;
$L__BB1_42:
	add.s32 	%r135, %r135, 1;
	add.s64 	%rd130, %rd130, 4;
	add.s32 	%r134, %r134, 1;
	setp.ne.s32 	%p26, %r134, 0;
	@%p26 bra 	$L__BB1_40;
$L__BB1_43:
	ld.param.u64 	%rd126, [_Z3lcaPiS_S_S_S_S_S_S_i_param_7];
	bar.sync 	0;
	setp.eq.s32 	%p27, %r23, 0;
	shl.b32 	%r114, %r23, 1;
	cvta.to.global.u64 	%rd118, %rd126;
	mul.wide.s32 	%rd119, %r114, 4;
	add.s64 	%rd19, %rd118, %rd119;
	@%p27 bra 	$L__BB1_45;
	ld.param.u64 	%rd125, [_Z3lcaPiS_S_S_S_S_S_S_i_param_0];
	mul.wide.s32 	%rd120, %r23, 4;
	add.s64 	%rd121, %rd2, %rd120;
	ld.global.u32 	%r115, [%rd121];
	cvta.to.global.u64 	%rd122, %rd125;
	mul.wide.s32 	%rd123, %r115, 4;
	add.s64 	%rd124, %rd122, %rd123;
	ld.global.u32 	%r116, [%rd124];
	st.global.u32 	[%rd19], %r116;
$L__BB1_45:
	st.global.u32 	[%rd19+4], %r23;
	ret;

}
	// .globl	_Z4lca1PiS_S_S_S_S_S_S_ii
.visible .entry _Z4lca1PiS_S_S_S_S_S_S_ii(
	.param .u64 .ptr .align 1 _Z4lca1PiS_S_S_S_S_S_S_ii_param_0,
	.param .u64 .ptr .align 1 _Z4lca1PiS_S_S_S_S_S_S_ii_param_1,
	.param .u64 .ptr .align 1 _Z4lca1PiS_S_S_S_S_S_S_ii_param_2,
	.param .u64 .ptr .align 1 _Z4lca1PiS_S_S_S_S_S_S_ii_param_3,
	.param .u64 .ptr .align 1 _Z4lca1PiS_S_S_S_S_S_S_ii_param_4,
	.param .u64 .ptr .align 1 _Z4lca1PiS_S_S_S_S_S_S_ii_param_5,
	.param .u64 .ptr .align 1 _Z4lca1PiS_S_S_S_S_S_S_ii_param_6,
	.param .u64 .ptr .align 1 _Z4lca1PiS_S_S_S_S_S_S_ii_param_7,
	.param .u32 _Z4lca1PiS_S_S_S_S_S_S_ii_param_8,
	.param .u32 _Z4lca1PiS_S_S_S_S_S_S_ii_param_9
)
{
	.local .align 8 .b8 	__local_depot2[80];
	.reg .b64 	%SP;
	.reg .b64 	%SPL;
	.reg .pred 	%p<33>;
	.reg .b32 	%r<154>;
	.reg .b64 	%rd<105>;

	mov.u64 	%SPL, __local_depot2;
	ld.param.u64 	%rd19, [_Z4lca1PiS_S_S_S_S_S_S_ii_param_1];
	ld.param.u64 	%rd20, [_Z4lca1PiS_S_S_S_S_S_S_ii_param_2];
	ld.param.u64 	%rd21, [_Z4lca1PiS_S_S_S_S_S_S_ii_param_3];
	ld.param.u64 	%rd22, [_Z4lca1PiS_S_S_S_S_S_S_ii_param_5];
	ld.param.u64 	%rd23, [_Z4lca1PiS_S_S_S_S_S_S_ii_param_7];
	ld.param.u32 	%r90, [_Z4lca1PiS_S_S_S_S_S_S_ii_param_8];
	cvta.to.global.u64 	%rd1, %rd19;
	cvta.to.global.u64 	%rd2, %rd22;
	cvta.to.global.u64 	%rd3, %rd20;
	cvta.to.global.u64 	%rd4, %rd23;
	cvta.to.global.u64 	%rd24, %rd21;
	add.u64 	%rd5, %SPL, 0;
	add.u64 	%rd6, %SPL, 40;
	mov.u32 	%r93, %ctaid.x;
	mov.u32 	%r94, %ntid.x;
	mov.u32 	%r95, %tid.x;
	mad.lo.s32 	%r1, %r93, %r94, %r95;
	mul.lo.s32 	%r96, %r1, 3;
	mul.wide.s32 	%rd27, %r96, 4;
	add.s64 	%rd28, %rd24, %rd27;
	ld.global.u32 	%r97, [%rd28];
	ld.global.u32 	%r98, [%rd28+4];
	shl.b32 	%r99, %r97, 1;
	mul.wide.s32 	%rd29, %r99, 4;
	add.s64 	%rd30, %rd4, %rd29;
	ld.global.u32 	%r100, [%rd30+4];
	setp.eq.s32 	%p1, %r100, -1;
	selp.b32 	%r101, 0, %r90, %p1;
	add.s32 	%r129, %r101, %r97;
	shl.b32 	%r102, %r98, 1;
	mul.wide.s32 	%rd31, %r102, 4;
	add.s64 	%rd32, %rd4, %rd31;
	ld.global.u32 	%r103, [%rd32+4];
	setp.eq.s32 	%p2, %r103, -1;
	selp.b32 	%r104, 0, %r90, %p2;
	add.s32 	%r133, %r104, %r98;
	ld.global.u32 	%r4, [%rd28+8];
	setp.eq.s32 	%p3, %r129, 0;
	mov.b32 	%r130, 0;
	@%p3 bra 	$L__BB2_8;
	mov.b32 	%r130, 0;
$L__BB2_2:
	mov.u32 	%r6, %r130;
	add.s32 	%r130, %r6, 1;
	mul.wide.u32 	%rd33, %r6, 4;
	add.s64 	%rd34, %rd5, %rd33;
	st.local.u32 	[%rd34], %r129;
	setp.ge.s32 	%p4, %r129, %r90;
	@%p4 bra 	$L__BB2_5;
	shl.b32 	%r107, %r129, 1;
	mul.wide.s32 	%rd37, %r107, 4;
	add.s64 	%rd38, %rd4, %rd37;
	ld.global.u32 	%r108, [%rd38+4];
	setp.eq.s32 	%p5, %r108, -1;
	@%p5 bra 	$L__BB2_6;
	add.s32 	%r129, %r129, %r90;
	bra.uni 	$L__BB2_7;
$L__BB2_5:
	sub.s32 	%r106, %r129, %r90;
	mul.wide.s32 	%rd35, %r106, 4;
	add.s64 	%rd36, %rd3, %rd35;
	ld.global.u32 	%r129, [%rd36];
	bra.uni 	$L__BB2_7;
$L__BB2_6:
	mul.wide.s32 	%rd39, %r129, 4;
	add.s64 	%rd40, %rd3, %rd39;
	ld.global.u32 	%r129, [%rd40];
$L__BB2_7:
	setp.ne.s32 	%p6, %r129, 0;
	@%p6 bra 	$L__BB2_2;
$L__BB2_8:
	mul.wide.u32 	%rd41, %r130, 4;
	add.s64 	%rd42, %rd5, %rd41;
	mov.b32 	%r134, 0;
	st.local.u32 	[%rd42], %r134;
	setp.eq.s32 	%p7, %r133, 0;
	@%p7 bra 	$L__BB2_16;
	mov.b32 	%r134, 0;
$L__BB2_10:
	mov.u32 	%r14, %r134;
	add.s32 	%r134, %r14, 1;
	mul.wide.u32 	%rd43, %r14, 4;
	add.s64 	%rd44, %rd6, %rd43;
	st.local.u32 	[%rd44], %r133;
	setp.ge.s32 	%p8, %r133, %r90;
	@%p8 bra 	$L__BB2_13;
	shl.b32 	%r112, %r133, 1;
	mul.wide.s32 	%rd47, %r112, 4;
	add.s64 	%rd48, %rd4, %rd47;
	ld.global.u32 	%r113, [%rd48+4];
	setp.eq.s32 	%p9, %r113, -1;
	@%p9 bra 	$L__BB2_14;
	add.s32 	%r133, %r133, %r90;
	bra.uni 	$L__BB2_15;
$L__BB2_13:
	sub.s32 	%r111, %r133, %r90;
	mul.wide.s32 	%rd45, %r111, 4;
	add.s64 	%rd46, %rd3, %rd45;
	ld.global.u32 	%r133, [%rd46];
	bra.uni 	$L__BB2_15;
$L__BB2_14:
	mul.wide.s32 	%rd49, %r133, 4;
	add.s64 	%rd50, %rd3, %rd49;
	ld.global.u32 	%r133, [%rd50];
$L__BB2_15:
	setp.ne.s32 	%p10, %r133, 0;
	@%p10 bra 	$L__BB2_10;
$L__BB2_16:
	mul.wide.u32 	%rd51, %r134, 4;
	add.s64 	%rd52, %rd6, %rd51;
	mov.b32 	%r135, 0;
	st.local.u32 	[%rd52], %r135;
	min.u32 	%r21, %r130, %r134;
	not.b32 	%r22, %r21;
	mov.u32 	%r136, %r135;
	bra.uni 	$L__BB2_18;
$L__BB2_17:
	add.s32 	%r23, %r136, 1;
	not.b32 	%r135, %r136;
	setp.eq.s32 	%p12, %r136, %r21;
	mov.u32 	%r136, %r23;
	mov.u32 	%r137, %r22;
	@%p12 bra 	$L__BB2_19;
$L__BB2_18:
	sub.s32 	%r115, %r130, %r136;
	mul.wide.u32 	%rd53, %r115, 4;
	add.s64 	%rd54, %rd5, %rd53;
	ld.local.u32 	%r116, [%rd54];
	sub.s32 	%r117, %r134, %r136;
	mul.wide.u32 	%rd55, %r117, 4;
	add.s64 	%rd56, %rd6, %rd55;
	ld.local.u32 	%r118, [%rd56];
	setp.eq.s32 	%p11, %r116, %r118;
	mov.u32 	%r137, %r135;
	@%p11 bra 	$L__BB2_17;
$L__BB2_19:
	add.s32 	%r119, %r130, %r137;
	add.s32 	%r28, %r119, 1;
	add.s32 	%r120, %r134, %r137;
	add.s32 	%r29, %r120, 1;
	mul.wide.s32 	%rd57, %r4, 4;
	add.s64 	%rd58, %rd2, %rd57;
	st.global.u32 	[%rd58], %r1;
	setp.lt.s32 	%p13, %r28, 1;
	@%p13 bra 	$L__BB2_30;
	ld.param.u32 	%r125, [_Z4lca1PiS_S_S_S_S_S_S_ii_param_9];
	sub.s32 	%r30, %r125, %r90;
	and.b32  	%r31, %r28, 3;
	setp.lt.u32 	%p14, %r119, 3;
	mov.b32 	%r138, 0;
	@%p14 bra 	$L__BB2_24;
	and.b32  	%r138, %r28, 2147483644;
	neg.s32 	%r141, %r138;
	add.s64 	%rd102, %rd5, 8;
$L__BB2_22:
	ld.local.u32 	%r47, [%rd102+-8];
	setp.lt.s32 	%p15, %r47, %r90;
	@%p15 bra 	$L__BB2_35;
	add.s32 	%r142, %r30, %r47;
	bra.uni 	$L__BB2_36;
$L__BB2_24:
	setp.eq.s32 	%p20, %r31, 0;
	@%p20 bra 	$L__BB2_30;
	mul.wide.u32 	%rd75, %r138, 4;
	add.s64 	%rd101, %rd5, %rd75;
	neg.s32 	%r139, %r31;
$L__BB2_26:
	.pragma "nounroll";
	ld.local.u32 	%r37, [%rd101];
	setp.lt.s32 	%p21, %r37, %r90;
	@%p21 bra 	$L__BB2_28;
	add.s32 	%r140, %r30, %r37;
	bra.uni 	$L__BB2_29;
$L__BB2_28:
	mul.wide.s32 	%rd76, %r37, 4;
	add.s64 	%rd77, %rd1, %rd76;
	ld.global.u32 	%r140, [%rd77];
$L__BB2_29:
	mul.wide.s32 	%rd78, %r140, 4;
	add.s64 	%rd79, %rd2, %rd78;
	st.global.u32 	[%rd79], %r1;
	add.s64 	%rd101, %rd101, 4;
	add.s32 	%r139, %r139, 1;
	setp.ne.s32 	%p22, %r139, 0;
	@%p22 bra 	$L__BB2_26;
$L__BB2_30:
	setp.lt.s32 	%p23, %r29, 1;
	@%p23 bra 	$L__BB2_63;
	ld.param.u32 	%r126, [_Z4lca1PiS_S_S_S_S_S_S_ii_param_9];
	sub.s32 	%r42, %r126, %r90;
	and.b32  	%r43, %r29, 3;
	setp.lt.u32 	%p24, %r120, 3;
	mov.b32 	%r151, 0;
	@%p24 bra 	$L__BB2_57;
	and.b32  	%r151, %r29, 2147483644;
	neg.s32 	%r146, %r151;
	add.s64 	%rd103, %rd6, 8;
$L__BB2_33:
	ld.local.u32 	%r65, [%rd103+-8];
	setp.lt.s32 	%p25, %r65, %r90;
	@%p25 bra 	$L__BB2_46;
	add.s32 	%r147, %r42, %r65;
	bra.uni 	$L__BB2_47;
$L__BB2_35:
	mul.wide.s32 	%rd59, %r47, 4;
	add.s64 	%rd60, %rd1, %rd59;
	ld.global.u32 	%r142, [%rd60];
$L__BB2_36:
	mul.wide.s32 	%rd61, %r142, 4;
	add.s64 	%rd62, %rd2, %rd61;
	st.global.u32 	[%rd62], %r1;
	ld.local.u32 	%r51, [%rd102+-4];
	setp.lt.s32 	%p16, %r51, %r90;
	@%p16 bra 	$L__BB2_38;
	add.s32 	%r143, %r30, %r51;
	bra.uni 	$L__BB2_39;
$L__BB2_38:
	mul.wide.s32 	%rd63, %r51, 4;
	add.s64 	%rd64, %rd1, %rd63;
	ld.global.u32 	%r143, [%rd64];
$L__BB2_39:
	mul.wide.s32 	%rd65, %r143, 4;
	add.s64 	%rd66, %rd2, %rd65;
	st.global.u32 	[%rd66], %r1;
	ld.local.u32 	%r55, [%rd102];
	setp.lt.s32 	%p17, %r55, %r90;
	@%p17 bra 	$L__BB2_41;
	add.s32 	%r144, %r30, %r55;
	bra.uni 	$L__BB2_42;
$L__BB2_41:
	mul.wide.s32 	%rd67, %r55, 4;
	add.s64 	%rd68, %rd1, %rd67;
	ld.global.u32 	%r144, [%rd68];
$L__BB2_42:
	mul.wide.s32 	%rd69, %r144, 4;
	add.s64 	%rd70, %rd2, %rd69;
	st.global.u32 	[%rd70], %r1;
	ld.local.u32 	%r59, [%rd102+4];
	setp.lt.s32 	%p18, %r59, %r90;
	@%p18 bra 	$L__BB2_44;
	add.s32 	%r145, %r30, %r59;
	bra.uni 	$L__BB2_45;
$L__BB2_44:
	mul.wide.s32 	%rd71, %r59, 4;
	add.s64 	%rd72, %rd1, %rd71;
	ld.global.u32 	%r145, [%rd72];
$L__BB2_45:
	mul.wide.s32 	%rd73, %r145, 4;
	add.s64 	%rd74, %rd2, %rd73;
	st.global.u32 	[%rd74], %r1;
	add.s32 	%r141, %r141, 4;
	add.s64 	%rd102, %rd102, 16;
	setp.eq.s32 	%p19, %r141, 0;
	@%p19 bra 	$L__BB2_24;
	bra.uni 	$L__BB2_22;
$L__BB2_46:
	mul.wide.s32 	%rd80, %r65, 4;
	add.s64 	%rd81, %rd1, %rd80;
	ld.global.u32 	%r147, [%rd81];
$L__BB2_47:
	mul.wide.s32 	%rd82, %r147, 4;
	add.s64 	%rd83, %rd2, %rd82;
	st.global.u32 	[%rd83], %r1;
	ld.local.u32 	%r69, [%rd103+-4];
	setp.lt.s32 	%p26, %r69, %r90;
	@%p26 bra 	$L__BB2_49;
	add.s32 	%r148, %r42, %r69;
	bra.uni 	$L__BB2_50;
$L__BB2_49:
	mul.wide.s32 	%rd84, %r69, 4;
	add.s64 	%rd85, %rd1, %rd84;
	ld.global.u32 	%r148, [%rd85];
$L__BB2_50:
	mul.wide.s32 	%rd86, %r148, 4;
	add.s64 	%rd87, %rd2, %rd86;
	st.global.u32 	[%rd87], %r1;
	ld.local.u32 	%r73, [%rd103];
	setp.lt.s32 	%p27, %r73, %r90;
	@%p27 bra 	$L__BB2_52;
	add.s32 	%r149, %r42, %r73;
	bra.uni 	$L__BB2_53;
$L__BB2_52:
	mul.wide.s32 	%rd88, %r73, 4;
	add.s64 	%rd89, %rd1, %rd88;
	ld.global.u32 	%r149, [%rd89];
$L__BB2_53:
	mul.wide.s32 	%rd90, %r149, 4;
	add.s64 	%rd91, %rd2, %rd90;
	st.global.u32 	[%rd91], %r1;
	ld.local.u32 	%r77, [%rd103+4];
	setp.lt.s32 	%p28, %r77, %r90;
	@%p28 bra 	$L__BB2_55;
	add.s32 	%r150, %r42, %r77;
	bra.uni 	$L__BB2_56;
$L__BB2_55:
	mul.wide.s32 	%rd92, %r77, 4;
	add.s64 	%rd93, %rd1, %rd92;
	ld.global.u32 	%r150, [%rd93];
$L__BB2_56:
	mul.wide.s32 	%rd94, %r150, 4;
	add.s64 	%rd95, %rd2, %rd94;
	st.global.u32 	[%rd95], %r1;
	add.s32 	%r146, %r146, 4;
	add.s64 	%rd103, %rd103, 16;
	setp.ne.s32 	%p29, %r146, 0;
	@%p29 bra 	$L__BB2_33;
$L__BB2_57:
	setp.eq.s32 	%p30, %r43, 0;
	@%p30 bra 	$L__BB2_63;
	mul.wide.u32 	%rd96, %r151, 4;
	add.s64 	%rd104, %rd6, %rd96;
	neg.s32 	%r152, %r43;
$L__BB2_59:
	.pragma "nounroll";
	ld.local.u32 	%r85, [%rd104];
	setp.lt.s32 	%p31, %r85, %r90;
	@%p31 bra 	$L__BB2_61;
	add.s32 	%r153, %r42, %r85;
	bra.uni 	$L__BB2_62;
$L__BB2_61:
	mul.wide.s32 	%rd97, %r85, 4;
	add.s64 	%rd98, %rd1, %rd97;
	ld.global.u32 	%r153, [%rd98];
$L__BB2_62:
	mul.wide.s32 	%rd99, %r153, 4;
	add.s64 	%rd100, %rd2, %rd99;
	st.global.u32 	[%rd100], %r1;
	add.s64 	%rd104, %rd104, 4;
	add.s32 	%r152, %r152, 1;
	setp.ne.s32 	%p32, %r152, 0;
	@%p32 bra 	$L__BB2_59;
$L__BB2_63:
	ret;

}
	// .globl	_Z8auxGraphPiS_S_iS_S_
.visible .entry _Z8auxGraphPiS_S_iS_S_(
	.param .u64 .ptr .align 1 _Z8auxGraphPiS_S_iS_S__param_0,
	.param .u64 .ptr .align 1 _Z8auxGraphPiS_S_iS_S__param_1,
	.param .u64 .ptr .align 1 _Z8auxGraphPiS_S_iS_S__param_2,
	.param .u32 _Z8auxGraphPiS_S_iS_S__param_3,
	.param .u64 .ptr .align 1 _Z8auxGraphPiS_S_iS_S__param_4,
	.param .u64 .ptr .align 1 _Z8auxGraphPiS_S_iS_S__param_5
)
{
	.reg .pred 	%p<5>;
	.reg .b32 	%r<19>;
	.reg .b64 	%rd<23>;

	ld.param.u64 	%rd6, [_Z8auxGraphPiS_S_iS_S__param_0];
	ld.param.u64 	%rd7, [_Z8auxGraphPiS_S_iS_S__param_1];
	ld.param.u64 	%rd8, [_Z8auxGraphPiS_S_iS_S__param_2];
	ld.param.u32 	%r6, [_Z8auxGraphPiS_S_iS_S__param_3];
	ld.param.u64 	%rd4, [_Z8auxGraphPiS_S_iS_S__param_4];
	ld.param.u64 	%rd5, [_Z8auxGraphPiS_S_iS_S__param_5];
	cvta.to.global.u64 	%rd1, %rd6;
	cvta.to.global.u64 	%rd2, %rd7;
	cvta.to.global.u64 	%rd9, %rd8;
	mov.u32 	%r7, %ctaid.x;
	mov.u32 	%r8, %ntid.x;
	mov.u32 	%r9, %tid.x;
	mad.lo.s32 	%r10, %r7, %r8, %r9;
	mul.wide.s32 	%rd10, %r10, 4;
	add.s64 	%rd11, %rd9, %rd10;
	ld.global.u32 	%r1, [%rd11];
	setp.eq.s32 	%p1, %r1, 0;
	@%p1 bra 	$L__BB3_2;
	add.s32 	%r11, %r1, %r6;
	mul.wide.s32 	%rd12, %r1, 4;
	add.s64 	%rd13, %rd2, %rd12;
	ld.global.u32 	%r12, [%rd13];
	mul.wide.s32 	%rd14, %r12, 4;
	add.s64 	%rd15, %rd1, %rd14;
	st.global.u32 	[%rd15], %r11;
	bra.uni 	$L__BB3_3;
$L__BB3_2:
	cvta.to.global.u64 	%rd16, %rd4;
	atom.global.add.u32 	%r13, [%rd16], 1;
$L__BB3_3:
	shl.b32 	%r14, %r1, 1;
	cvta.to.global.u64 	%rd17, %rd5;
	mul.wide.s32 	%rd18, %r14, 4;
	add.s64 	%rd19, %rd17, %rd18;
	ld.global.u32 	%r15, [%rd19];
	mul.wide.s32 	%rd20, %r15, 4;
	add.s64 	%rd21, %rd2, %rd20;
	ld.global.u32 	%r18, [%rd21];
	ld.global.u32 	%r3, [%rd21+4];
	setp.ge.s32 	%p2, %r18, %r3;
	@%p2 bra 	$L__BB3_7;
	bra.uni 	$L__BB3_5;
$L__BB3_4:
	add.s32 	%r18, %r18, 1;
	setp.ge.s32 	%p4, %r18, %r3;
	@%p4 bra 	$L__BB3_7;
$L__BB3_5:
	mul.wide.s32 	%rd22, %r18, 4;
	add.s64 	%rd3, %rd1, %rd22;
	ld.global.u32 	%r16, [%rd3];
	setp.ne.s32 	%p3, %r16, %r1;
	@%p3 bra 	$L__BB3_4;
	add.s32 	%r17, %r1, %r6;
	st.global.u32 	[%rd3], %r17;
$L__BB3_7:
	ret;

}
	// .globl	_Z12markArtPointPiS_S_S_S_S_
.visible .entry _Z12markArtPointPiS_S_S_S_S_(
	.param .u64 .ptr .align 1 _Z12markArtPointPiS_S_S_S_S__param_0,
	.param .u64 .ptr .align 1 _Z12markArtPointPiS_S_S_S_S__param_1,
	.param .u64 .ptr .align 1 _Z12markArtPointPiS_S_S_S_S__param_2,
	.param .u64 .ptr .align 1 _Z12markArtPointPiS_S_S_S_S__param_3,
	.param .u64 .ptr .align 1 _Z12markArtPointPiS_S_S_S_S__param_4,
	.param .u64 .ptr .align 1 _Z12markArtPointPiS_S_S_S_S__param_5
)
{
	.local .align 8 .b8 	__local_depot4[16];
	.reg .b64 	%SP;
	.reg .b64 	%SPL;
	.reg .pred 	%p<16>;
	.reg .b32 	%r<24>;
	.reg .b64 	%rd<27>;

	mov.u64 	%SPL, __local_depot4;
	cvta.local.u64 	%SP, %SPL;
	ld.param.u64 	%rd5, [_Z12markArtPointPiS_S_S_S_S__param_0];
	ld.param.u64 	%rd7, [_Z12markArtPointPiS_S_S_S_S__param_1];
	ld.param.u64 	%rd8, [_Z12markArtPointPiS_S_S_S_S__param_2];
	ld.param.u64 	%rd9, [_Z12markArtPointPiS_S_S_S_S__param_3];
	ld.param.u64 	%rd6, [_Z12markArtPointPiS_S_S_S_S__param_4];
	ld.param.u64 	%rd10, [_Z12markArtPointPiS_S_S_S_S__param_5];
	cvta.to.global.u64 	%rd1, %rd9;
	cvta.to.global.u64 	%rd2, %rd10;
	cvta.to.global.u64 	%rd11, %rd7;
	cvta.to.global.u64 	%rd12, %rd8;
	mov.u32 	%r8, %ctaid.x;
	mov.u32 	%r9, %ntid.x;
	mov.u32 	%r10, %tid.x;
	mad.lo.s32 	%r11, %r8, %r9, %r10;
	mul.wide.s32 	%rd13, %r11, 4;
	add.s64 	%rd14, %rd12, %rd13;
	ld.global.u32 	%r1, [%rd14];
	mul.wide.s32 	%rd15, %r1, 4;
	add.s64 	%rd16, %rd11, %rd15;
	ld.global.u32 	%r22, [%rd16];
	ld.global.u32 	%r3, [%rd16+4];
	setp.ge.s32 	%p3, %r22, %r3;
	mov.b32 	%r7, 0;
	mov.pred 	%p2, 0;
	mov.pred 	%p15, %p2;
	mov.u32 	%r23, %r7;
	@%p3 bra 	$L__BB4_4;
	cvta.to.global.u64 	%rd3, %rd5;
	cvta.to.global.u64 	%rd4, %rd6;
	bra.uni 	$L__BB4_3;
$L__BB4_2:
	add.s32 	%r22, %r22, 1;
	setp.ge.s32 	%p7, %r22, %r3;
	mov.pred 	%p15, %p2;
	mov.u32 	%r23, %r7;
	@%p7 bra 	$L__BB4_4;
$L__BB4_3:
	mul.wide.s32 	%rd17, %r22, 4;
	add.s64 	%rd18, %rd3, %rd17;
	ld.global.u32 	%r13, [%rd18];
	mul.wide.s32 	%rd19, %r13, 4;
	add.s64 	%rd20, %rd4, %rd19;
	ld.global.u32 	%r14, [%rd20];
	setp.ne.s32 	%p5, %r14, 0;
	mov.b32 	%r23, 1;
	mov.pred 	%p15, -1;
	@%p5 bra 	$L__BB4_2;
$L__BB4_4:
	add.u64 	%rd21, %SP, 0;
	add.u64 	%rd22, %SPL, 0;
	ld.global.u32 	%r16, [%rd2];
	st.local.v2.u32 	[%rd22], {%r1, %r16};
	st.local.u32 	[%rd22+8], %r23;
	mov.u64 	%rd23, $str;
	cvta.global.u64 	%rd24, %rd23;
	{ // callseq 0, 0
	.param .b64 param0;
	st.param.b64 	[param0], %rd24;
	.param .b64 param1;
	st.param.b64 	[param1], %rd21;
	.param .b32 retval0;
	call.uni (retval0), 
	vprintf, 
	(
	param0, 
	param1
	);
	ld.param.b32 	%r17, [retval0];
	} // callseq 0
	setp.eq.s32 	%p8, %r1, 0;
	not.pred 	%p9, %p15;
	or.pred  	%p10, %p8, %p9;
	@%p10 bra 	$L__BB4_6;
	add.s64 	%rd26, %rd1, %rd15;
	mov.b32 	%r21, 1;
	st.global.u32 	[%rd26], %r21;
	bra.uni 	$L__BB4_9;
$L__BB4_6:
	setp.ne.s32 	%p11, %r1, 0;
	or.pred  	%p13, %p11, %p9;
	@%p13 bra 	$L__BB4_9;
	ld.global.u32 	%r19, [%rd2];
	setp.lt.s32 	%p14, %r19, 2;
	@%p14 bra 	$L__BB4_9;
	mov.b32 	%r20, 1;
	st.global.u32 	[%rd1], %r20;
$L__BB4_9:
	ret;

}
	// .globl	_Z7findBCCPiS_S_S_S_S_
.visible .entry _Z7findBCCPiS_S_S_S_S_(
	.param .u64 .ptr .align 1 _Z7findBCCPiS_S_S_S_S__param_0,
	.param .u64 .ptr .align 1 _Z7findBCCPiS_S_S_S_S__param_1,
	.param .u64 .ptr .align 1 _Z7findBCCPiS_S_S_S_S__param_2,
	.param .u64 .ptr .align 1 _Z7findBCCPiS_S_S_S_S__param_3,
	.param .u64 .ptr .align 1 _Z7findBCCPiS_S_S_S_S__param_4,
	.param .u64 .ptr .align 1 _Z7findBCCPiS_S_S_S_S__param_5
)
{
	.reg .pred 	%p<2>;
	.reg .b32 	%r<6>;
	.reg .b64 	%rd<9>;

	ld.param.u64 	%rd2, [_Z7findBCCPiS_S_S_S_S__param_2];
	ld.param.u64 	%rd1, [_Z7findBCCPiS_S_S_S_S__param_5];
	cvta.to.global.u64 	%rd3, %rd2;
	mov.u32 	%r3, %ctaid.x;
	mov.u32 	%r4, %ntid.x;
	mov.u32 	%r5, %tid.x;
	mad.lo.s32 	%r1, %r3, %r4, %r5;
	mul.wide.s32 	%rd4, %r1, 4;
	add.s64 	%rd5, %rd3, %rd4;
	ld.global.u32 	%r2, [%rd5];
	setp.eq.s32 	%p1, %r2, -1;
	@%p1 bra 	$L__BB5_2;
	cvta.to.global.u64 	%rd6, %rd1;
	add.s64 	%rd8, %rd6, %rd4;
	st.global.u32 	[%rd8], %r2;
$L__BB5_2:
	ret;

}


// ===== COMPILED SASS (sm_100) =====

	.target	sm_100

	.elftype	@"ET_EXEC"


//--------------------- .note.nv.tkinfo           --------------------------
	.section	.note.nv.tkinfo,"",@"SHT_NOTE"
	.sectionflags	@"SHF_NOTE_NV_TKINFO"
	.tkinfo
        /*0018*/ 	.word	0x00000002
        /*0030*/ 	.string	""
        /*0030*/ 	.string	"ptxas"
        /*0030*/ 	.string	"Cuda compilation tools, release 13.0, V13.0.88"
        /*0030*/ 	.string	"Build cuda_13.0.r13.0/compiler.36424714_0"
        /*0030*/ 	.string	"-arch sm_100 -m 64 "



//--------------------- .note.nv.cuinfo           --------------------------
	.section	.note.nv.cuinfo,"",@"SHT_NOTE"
	.sectionflags	@"SHF_NOTE_NV_CUINFO"
        /*0018*/ 	.short	0x0002
        /*001a*/ 	.short	0x0064
        /*001c*/ 	.short	0x0082
	.zero		2


//--------------------- .nv.info                  --------------------------
	.section	.nv.info,"",@"SHT_CUDA_INFO"
	.align	4


	//----- nvinfo : EIATTR_REGCOUNT
	.align		4
        /*0000*/ 	.byte	0x04, 0x2f
        /*0002*/ 	.short	(.L_2 - .L_1)
	.align		4
.L_1:
        /*0004*/ 	.word	index@(_Z3bfsPiS_S_S_S_S_S_S_S_)
        /*0008*/ 	.word	0x00000020


	//----- nvinfo : EIATTR_FRAME_SIZE
	.align		4
.L_2:
        /*000c*/ 	.byte	0x04, 0x11
        /*000e*/ 	.short	(.L_4 - .L_3)
	.align		4
.L_3:
        /*0010*/ 	.word	index@(_Z3bfsPiS_S_S_S_S_S_S_S_)
        /*0014*/ 	.word	0x00000000


	//----- nvinfo : EIATTR_REGCOUNT
	.align		4
.L_4:
        /*0018*/ 	.byte	0x04, 0x2f
        /*001a*/ 	.short	(.L_6 - .L_5)
	.align		4
.L_5:
        /*001c*/ 	.word	index@(_Z3lcaPiS_S_S_S_S_S_S_i)
        /*0020*/ 	.word	0x00000020


	//----- nvinfo : EIATTR_FRAME_SIZE
	.align		4
.L_6:
        /*0024*/ 	.byte	0x04, 0x11
        /*0026*/ 	.short	(.L_8 - .L_7)
	.align		4
.L_7:
        /*0028*/ 	.word	index@(_Z3lcaPiS_S_S_S_S_S_S_i)
        /*002c*/ 	.word	0x00000050


	//----- nvinfo : EIATTR_REGCOUNT
	.align		4
.L_8:
        /*0030*/ 	.byte	0x04, 0x2f
        /*0032*/ 	.short	(.L_10 - .L_9)
	.align		4
.L_9:
        /*0034*/ 	.word	index@(_Z4lca1PiS_S_S_S_S_S_S_ii)
        /*0038*/ 	.word	0x0000001c


	//----- nvinfo : EIATTR_FRAME_SIZE
	.align		4
.L_10:
        /*003c*/ 	.byte	0x04, 0x11
        /*003e*/ 	.short	(.L_12 - .L_11)
	.align		4
.L_11:
        /*0040*/ 	.word	index@(_Z4lca1PiS_S_S_S_S_S_S_ii)
        /*0044*/ 	.word	0x00000050


	//----- nvinfo : EIATTR_REGCOUNT
	.align		4
.L_12:
        /*0048*/ 	.byte	0x04, 0x2f
        /*004a*/ 	.short	(.L_14 - .L_13)
	.align		4
.L_13:
        /*004c*/ 	.word	index@(_Z8auxGraphPiS_S_iS_S_)
        /*0050*/ 	.word	0x0000000c


	//----- nvinfo : EIATTR_FRAME_SIZE
	.align		4
.L_14:
        /*0054*/ 	.byte	0x04, 0x11
        /*0056*/ 	.short	(.L_16 - .L_15)
	.align		4
.L_15:
        /*0058*/ 	.word	index@(_Z8auxGraphPiS_S_iS_S_)
        /*005c*/ 	.word	0x00000000


	//----- nvinfo : EIATTR_REGCOUNT
	.align		4
.L_16:
        /*0060*/ 	.byte	0x04, 0x2f
        /*0062*/ 	.short	(.L_18 - .L_17)
	.align		4
.L_17:
        /*0064*/ 	.word	index@(_Z12markArtPointPiS_S_S_S_S_)
        /*0068*/ 	.word	0x00000018


	//----- nvinfo : EIATTR_FRAME_SIZE
	.align		4
.L_18:
        /*006c*/ 	.byte	0x04, 0x11
        /*006e*/ 	.short	(.L_20 - .L_19)
	.align		4
.L_19:
        /*0070*/ 	.word	index@(_Z12markArtPointPiS_S_S_S_S_)
        /*0074*/ 	.word	0x00000010


	//----- nvinfo : EIATTR_REGCOUNT
	.align		4
.L_20:
        /*0078*/ 	.byte	0x04, 0x2f
        /*007a*/ 	.short	(.L_22 - .L_21)
	.align		4
.L_21:
        /*007c*/ 	.word	index@(_Z7findBCCPiS_S_S_S_S_)
        /*0080*/ 	.word	0x0000000a


	//----- nvinfo : EIATTR_FRAME_SIZE
	.align		4
.L_22:
        /*0084*/ 	.byte	0x04, 0x11
        /*0086*/ 	.short	(.L_24 - .L_23)
	.align		4
.L_23:
        /*0088*/ 	.word	index@(_Z7findBCCPiS_S_S_S_S_)
        /*008c*/ 	.word	0x00000000


	//----- nvinfo : EIATTR_MIN_STACK_SIZE
	.align		4
.L_24:
        /*0090*/ 	.byte	0x04, 0x12
        /*0092*/ 	.short	(.L_26 - .L_25)
	.align		4
.L_25:
        /*0094*/ 	.word	index@(_Z7findBCCPiS_S_S_S_S_)
        /*0098*/ 	.word	0x00000000


	//----- nvinfo : EIATTR_MIN_STACK_SIZE
	.align		4
.L_26:
        /*009c*/ 	.byte	0x04, 0x12
        /*009e*/ 	.short	(.L_28 - .L_27)
	.align		4
.L_27:
        /*00a0*/ 	.word	index@(_Z12markArtPointPiS_S_S_S_S_)
        /*00a4*/ 	.word	0x00000010


	//----- nvinfo : EIATTR_MIN_STACK_SIZE
	.align		4
.L_28:
        /*00a8*/ 	.byte	0x04, 0x12
        /*00aa*/ 	.short	(.L_30 - .L_29)
	.align		4
.L_29:
        /*00ac*/ 	.word	index@(_Z8auxGraphPiS_S_iS_S_)
        /*00b0*/ 	.word	0x00000000


	//----- nvinfo : EIATTR_MIN_STACK_SIZE
	.align		4
.L_30:
        /*00b4*/ 	.byte	0x04, 0x12
        /*00b6*/ 	.short	(.L_32 - .L_31)
	.align		4
.L_31:
        /*00b8*/ 	.word	index@(_Z4lca1PiS_S_S_S_S_S_S_ii)
        /*00bc*/ 	.word	0x00000050


	//----- nvinfo : EIATTR_MIN_STACK_SIZE
	.align		4
.L_32:
        /*00c0*/ 	.byte	0x04, 0x12
        /*00c2*/ 	.short	(.L_34 - .L_33)
	.align		4
.L_33:
        /*00c4*/ 	.word	index@(_Z3lcaPiS_S_S_S_S_S_S_i)
        /*00c8*/ 	.word	0x00000050


	//----- nvinfo : EIATTR_MIN_STACK_SIZE
	.align		4
.L_34:
        /*00cc*/ 	.byte	0x04, 0x12
        /*00ce*/ 	.short	(.L_36 - .L_35)
	.align		4
.L_35:
        /*00d0*/ 	.word	index@(_Z3bfsPiS_S_S_S_S_S_S_S_)
        /*00d4*/ 	.word	0x00000000
.L_36:


//--------------------- .nv.compat                --------------------------
	.section	.nv.compat,"",@"SHT_CUDA_COMPAT_INFO"
	.align	4
        /*0000*/ 	.byte	0x02, 0x09, 0x00, 0x00, 0x02, 0x02, 0x01, 0x00, 0x02, 0x05, 0x05, 0x00, 0x03, 0x07, 0x01, 0x01
        /*0010*/ 	.byte	0x02, 0x03, 0x00, 0x00, 0x02, 0x06, 0x01, 0x00, 0x04, 0x0b, 0x08, 0x00, 0x09, 0x00, 0x00, 0x00
        /*0020*/ 	.byte	0x00, 0x00, 0x00, 0x00


//--------------------- .nv.info._Z7findBCCPiS_S_S_S_S_ --------------------------
	.section	.nv.info._Z7findBCCPiS_S_S_S_S_,"",@"SHT_CUDA_INFO"
	.sectionflags	@""
	.align	4


	//----- nvinfo : EIATTR_CUDA_API_VERSION
	.align		4
        /*0000*/ 	.byte	0x04, 0x37
        /*0002*/ 	.short	(.L_38 - .L_37)
.L_37:
        /*0004*/ 	.word	0x00000082


	//----- nvinfo : EIATTR_KPARAM_INFO
	.align		4
.L_38:
        /*0008*/ 	.byte	0x04, 0x17
        /*000a*/ 	.short	(.L_40 - .L_39)
.L_39:
        /*000c*/ 	.word	0x00000000
        /*0010*/ 	.short	0x0005
        /*0012*/ 	.short	0x0028
        /*0014*/ 	.byte	0x00, 0xf5, 0x21, 0x00


	//----- nvinfo : EIATTR_KPARAM_INFO
	.align		4
.L_40:
        /*0018*/ 	.byte	0x04, 0x17
        /*001a*/ 	.short	(.L_42 - .L_41)
.L_41:
        /*001c*/ 	.word	0x00000000
        /*0020*/ 	.short	0x0004
        /*0022*/ 	.short	0x0020
        /*0024*/ 	.byte	0x00, 0xf5, 0x21, 0x00


	//----- nvinfo : EIATTR_KPARAM_INFO
	.align		4
.L_42:
        /*0028*/ 	.byte	0x04, 0x17
        /*002a*/ 	.short	(.L_44 - .L_43)
.L_43:
        /*002c*/ 	.word	0x00000000
        /*0030*/ 	.short	0x0003
        /*0032*/ 	.short	0x0018
        /*0034*/ 	.byte	0x00, 0xf5, 0x21, 0x00


	//----- nvinfo : EIATTR_KPARAM_INFO
	.align		4
.L_44:
        /*0038*/ 	.byte	0x04, 0x17
        /*003a*/ 	.short	(.L_46 - .L_45)
.L_45:
        /*003c*/ 	.word	0x00000000
        /*0040*/ 	.short	0x0002
        /*0042*/ 	.short	0x0010
        /*0044*/ 	.byte	0x00, 0xf5, 0x21, 0x00


	//----- nvinfo : EIATTR_KPARAM_INFO
	.align		4
.L_46:
        /*0048*/ 	.byte	0x04, 0x17
        /*004a*/ 	.short	(.L_48 - .L_47)
.L_47:
        /*004c*/ 	.word	0x00000000
        /*0050*/ 	.short	0x0001
        /*0052*/ 	.short	0x0008
        /*0054*/ 	.byte	0x00, 0xf5, 0x21, 0x00


	//----- nvinfo : EIATTR_KPARAM_INFO
	.align		4
.L_48:
        /*0058*/ 	.byte	0x04, 0x17
        /*005a*/ 	.short	(.L_50 - .L_49)
.L_49:
        /*005c*/ 	.word	0x00000000
        /*0060*/ 	.short	0x0000
        /*0062*/ 	.short	0x0000
        /*0064*/ 	.byte	0x00, 0xf5, 0x21, 0x00


	//----- nvinfo : EIATTR_SPARSE_MMA_MASK
	.align		4
.L_50:
        /*0068*/ 	.byte	0x03, 0x50
        /*006a*/ 	.short	0x0000


	//----- nvinfo : EIATTR_MAXREG_COUNT
	.align		4
        /*006c*/ 	.byte	0x03, 0x1b
        /*006e*/ 	.short	0x00ff


	//----- nvinfo : EIATTR_MERCURY_ISA_VERSION
	.align		4
        /*0070*/ 	.byte	0x03, 0x5f
        /*0072*/ 	.short	0x0101


	//----- nvinfo : EIATTR_VRC_CTA_INIT_COUNT
	.align		4
        /*0074*/ 	.byte	0x02, 0x4a
	.zero		1
	.zero		1


	//----- nvinfo : EIATTR_EXIT_INSTR_OFFSETS
	.align		4
        /*0078*/ 	.byte	0x04, 0x1c
        /*007a*/ 	.short	(.L_52 - .L_51)


	//   ....[0]....
.L_51:
        /*007c*/ 	.word	0x000000a0


	//   ....[1]....
        /*0080*/ 	.word	0x000000e0


	//----- nvinfo : EIATTR_CBANK_PARAM_SIZE
	.align		4
.L_52:
        /*0084*/ 	.byte	0x03, 0x19
        /*0086*/ 	.short	0x0030


	//----- nvinfo : EIATTR_PARAM_CBANK
	.align		4
        /*0088*/ 	.byte	0x04, 0x0a
        /*008a*/ 	.short	(.L_54 - .L_53)
	.align		4
.L_53:
        /*008c*/ 	.word	index@(.nv.constant0._Z7findBCCPiS_S_S_S_S_)
        /*0090*/ 	.short	0x0380
        /*0092*/ 	.short	0x0030


	//----- nvinfo : EIATTR_SW_WAR
	.align		4
.L_54:
        /*0094*/ 	.byte	0x04, 0x36
        /*0096*/ 	.short	(.L_56 - .L_55)
.L_55:
        /*0098*/ 	.word	0x00000008
.L_56:


//--------------------- .nv.info._Z12markArtPointPiS_S_S_S_S_ --------------------------
	.section	.nv.info._Z12markArtPointPiS_S_S_S_S_,"",@"SHT_CUDA_INFO"
	.sectionflags	@""
	.align	4


	//----- nvinfo : EIATTR_CUDA_API_VERSION
	.align		4
        /*0000*/ 	.byte	0x04, 0x37
        /*0002*/ 	.short	(.L_58 - .L_57)
.L_57:
        /*0004*/ 	.word	0x00000082


	//----- nvinfo : EIATTR_KPARAM_INFO
	.align		4
.L_58:
        /*0008*/ 	.byte	0x04, 0x17
        /*000a*/ 	.short	(.L_60 - .L_59)
.L_59:
        /*000c*/ 	.word	0x00000000
        /*0010*/ 	.short	0x0005
        /*0012*/ 	.short	0x0028
        /*0014*/ 	.byte	0x00, 0xf5, 0x21, 0x00


	//----- nvinfo : EIATTR_KPARAM_INFO
	.align		4
.L_60:
        /*0018*/ 	.byte	0x04, 0x17
        /*001a*/ 	.short	(.L_62 - .L_61)
.L_61:
        /*001c*/ 	.word	0x00000000
        /*0020*/ 	.short	0x0004
        /*0022*/ 	.short	0x0020
        /*0024*/ 	.byte	0x00, 0xf5, 0x21, 0x00


	//----- nvinfo : EIATTR_KPARAM_INFO
	.align		4
.L_62:
        /*0028*/ 	.byte	0x04, 0x17
        /*002a*/ 	.short	(.L_64 - .L_63)
.L_63:
        /*002c*/ 	.word	0x00000000
        /*0030*/ 	.short	0x0003
        /*0032*/ 	.short	0x0018
        /*0034*/ 	.byte	0x00, 0xf5, 0x21, 0x00


	//----- nvinfo : EIATTR_KPARAM_INFO
	.align		4
.L_64:
        /*0038*/ 	.byte	0x04, 0x17
        /*003a*/ 	.short	(.L_66 - .L_65)
.L_65:
        /*003c*/ 	.word	0x00000000
        /*0040*/ 	.short	0x0002
        /*0042*/ 	.short	0x0010
        /*0044*/ 	.byte	0x00, 0xf5, 0x21, 0x00


	//----- nvinfo : EIATTR_KPARAM_INFO
	.align		4
.L_66:
        /*0048*/ 	.byte	0x04, 0x17
        /*004a*/ 	.short	(.L_68 - .L_67)
.L_67:
        /*004c*/ 	.word	0x00000000
        /*0050*/ 	.short	0x0001
        /*0052*/ 	.short	0x0008
        /*0054*/ 	.byte	0x00, 0xf5, 0x21, 0x00


	//----- nvinfo : EIATTR_KPARAM_INFO
	.align		4
.L_68:
        /*0058*/ 	.byte	0x04, 0x17
        /*005a*/ 	.short	(.L_70 - .L_69)
.L_69:
        /*005c*/ 	.word	0x00000000
        /*0060*/ 	.short	0x0000
        /*0062*/ 	.short	0x0000
        /*0064*/ 	.byte	0x00, 0xf5, 0x21, 0x00


	//----- nvinfo : EIATTR_SPARSE_MMA_MASK
	.align		4
.L_70:
        /*0068*/ 	.byte	0x03, 0x50
        /*006a*/ 	.short	0x0000


	//----- nvinfo : EIATTR_MAXREG_COUNT
	.align		4
        /*006c*/ 	.byte	0x03, 0x1b
        /*006e*/ 	.short	0x00ff


	//----- nvinfo : EIATTR_EXTERNS
	.align		4
        /*0070*/ 	.byte	0x04, 0x0f
        /*0072*/ 	.short	(.L_72 - .L_71)


	//   ....[0]....
	.align		4
.L_71:
        /*0074*/ 	.word	index@(vprintf)


	//----- nvinfo : EIATTR_MERCURY_ISA_VERSION
	.align		4
.L_72:
        /*0078*/ 	.byte	0x03, 0x5f
        /*007a*/ 	.short	0x0101


	//----- nvinfo : EIATTR_VRC_CTA_INIT_COUNT
	.align		4
        /*007c*/ 	.byte	0x02, 0x4a
	.zero		1
	.zero		1


	//----- nvinfo : EIATTR_SYSCALL_OFFSETS
	.align		4
        /*0080*/ 	.byte	0x04, 0x46
        /*0082*/ 	.short	(.L_74 - .L_73)


	//   ....[0]....
.L_73:
        /*0084*/ 	.word	0x00000350


	//----- nvinfo : EIATTR_EXIT_INSTR_OFFSETS
	.align		4
.L_74:
        /*0088*/ 	.byte	0x04, 0x1c
        /*008a*/ 	.short	(.L_76 - .L_75)


	//   ....[0]....
.L_75:
        /*008c*/ 	.word	0x000003c0


	//   ....[1]....
        /*0090*/ 	.word	0x000003e0


	//   ....[2]....
        /*0094*/ 	.word	0x00000420


	//   ....[3]....
        /*0098*/ 	.word	0x00000460


	//----- nvinfo : EIATTR_CRS_STACK_SIZE
	.align		4
.L_76:
        /*009c*/ 	.byte	0x04, 0x1e
        /*009e*/ 	.short	(.L_78 - .L_77)
.L_77:
        /*00a0*/ 	.word	0x00000000


	//----- nvinfo : EIATTR_CBANK_PARAM_SIZE
	.align		4
.L_78:
        /*00a4*/ 	.byte	0x03, 0x19
        /*00a6*/ 	.short	0x0030


	//----- nvinfo : EIATTR_PARAM_CBANK
	.align		4
        /*00a8*/ 	.byte	0x04, 0x0a
        /*00aa*/ 	.short	(.L_80 - .L_79)
	.align		4
.L_79:
        /*00ac*/ 	.word	index@(.nv.constant0._Z12markArtPointPiS_S_S_S_S_)
        /*00b0*/ 	.short	0x0380
        /*00b2*/ 	.short	0x0030


	//----- nvinfo : EIATTR_SW_WAR
	.align		4
.L_80:
        /*00b4*/ 	.byte	0x04, 0x36
        /*00b6*/ 	.short	(.L_82 - .L_81)
.L_81:
        /*00b8*/ 	.word	0x00000008
.L_82:


//--------------------- .nv.info._Z8auxGraphPiS_S_iS_S_ --------------------------
	.section	.nv.info._Z8auxGraphPiS_S_iS_S_,"",@"SHT_CUDA_INFO"
	.sectionflags	@""
	.align	4


	//----- nvinfo : EIATTR_CUDA_API_VERSION
	.align		4
        /*0000*/ 	.byte	0x04, 0x37
        /*0002*/ 	.short	(.L_84 - .L_83)
.L_83:
        /*0004*/ 	.word	0x00000082


	//----- nvinfo : EIATTR_KPARAM_INFO
	.align		4
.L_84:
        /*0008*/ 	.byte	0x04, 0x17
        /*000a*/ 	.short	(.L_86 - .L_85)
.L_85:
        /*000c*/ 	.word	0x00000000
        /*0010*/ 	.short	0x0005
        /*0012*/ 	.short	0x0028
        /*0014*/ 	.byte	0x00, 0xf5, 0x21, 0x00


	//----- nvinfo : EIATTR_KPARAM_INFO
	.align		4
.L_86:
        /*0018*/ 	.byte	0x04, 0x17
        /*001a*/ 	.short	(.L_88 - .L_87)
.L_87:
        /*001c*/ 	.word	0x00000000
        /*0020*/ 	.short	0x0004
        /*0022*/ 	.short	0x0020
        /*0024*/ 	.byte	0x00, 0xf5, 0x21, 0x00


	//----- nvinfo : EIATTR_KPARAM_INFO
	.align		4
.L_88:
        /*0028*/ 	.byte	0x04, 0x17
        /*002a*/ 	.short	(.L_90 - .L_89)
.L_89:
        /*002c*/ 	.word	0x00000000
        /*0030*/ 	.short	0x0003
        /*0032*/ 	.short	0x0018
        /*0034*/ 	.byte	0x00, 0xf0, 0x11, 0x00


	//----- nvinfo : EIATTR_KPARAM_INFO
	.align		4
.L_90:
        /*0038*/ 	.byte	0x04, 0x17
        /*003a*/ 	.short	(.L_92 - .L_91)
.L_91:
        /*003c*/ 	.word	0x00000000
        /*0040*/ 	.short	0x0002
        /*0042*/ 	.short	0x0010
        /*0044*/ 	.byte	0x00, 0xf5, 0x21, 0x00


	//----- nvinfo : EIATTR_KPARAM_INFO
	.align		4
.L_92:
        /*0048*/ 	.byte	0x04, 0x17
        /*004a*/ 	.short	(.L_94 - .L_93)
.L_93:
        /*004c*/ 	.word	0x00000000
        /*0050*/ 	.short	0x0001
        /*0052*/ 	.short	0x0008
        /*0054*/ 	.byte	0x00, 0xf5, 0x21, 0x00


	//----- nvinfo : EIATTR_KPARAM_INFO
	.align		4
.L_94:
        /*0058*/ 	.byte	0x04, 0x17
        /*005a*/ 	.short	(.L_96 - .L_95)
.L_95:
        /*005c*/ 	.word	0x00000000
        /*0060*/ 	.short	0x0000
        /*0062*/ 	.short	0x0000
        /*0064*/ 	.byte	0x00, 0xf5, 0x21, 0x00


	//----- nvinfo : EIATTR_SPARSE_MMA_MASK
	.align		4
.L_96:
        /*0068*/ 	.byte	0x03, 0x50
        /*006a*/ 	.short	0x0000


	//----- nvinfo : EIATTR_MAXREG_COUNT
	.align		4
        /*006c*/ 	.byte	0x03, 0x1b
        /*006e*/ 	.short	0x00ff


	//----- nvinfo : EIATTR_MERCURY_ISA_VERSION
	.align		4
        /*0070*/ 	.byte	0x03, 0x5f
        /*0072*/ 	.short	0x0101


	//----- nvinfo : EIATTR_INT_WARP_WIDE_INSTR_OFFSETS
	.align		4
        /*0074*/ 	.byte	0x04, 0x31
        /*0076*/ 	.short	(.L_98 - .L_97)


	//   ....[0]....
.L_97:
        /*0078*/ 	.word	0x00000170


	//----- nvinfo : EIATTR_VRC_CTA_INIT_COUNT
	.align		4
.L_98:
        /*007c*/ 	.byte	0x02, 0x4a
	.zero		1
	.zero		1


	//----- nvinfo : EIATTR_EXIT_INSTR_OFFSETS
	.align		4
        /*0080*/ 	.byte	0x04, 0x1c
        /*0082*/ 	.short	(.L_100 - .L_99)


	//   ....[0]....
.L_99:
        /*0084*/ 	.word	0x00000260


	//   ....[1]....
        /*0088*/ 	.word	0x00000310


	//   ....[2]....
        /*008c*/ 	.word	0x000003b0


	//----- nvinfo : EIATTR_CRS_STACK_SIZE
	.align		4
.L_100:
        /*0090*/ 	.byte	0x04, 0x1e
        /*0092*/ 	.short	(.L_102 - .L_101)
.L_101:
        /*0094*/ 	.word	0x00000000


	//----- nvinfo : EIATTR_CBANK_PARAM_SIZE
	.align		4
.L_102:
        /*0098*/ 	.byte	0x03, 0x19
        /*009a*/ 	.short	0x0030


	//----- nvinfo : EIATTR_PARAM_CBANK
	.align		4
        /*009c*/ 	.byte	0x04, 0x0a
        /*009e*/ 	.short	(.L_104 - .L_103)
	.align		4
.L_103:
        /*00a0*/ 	.word	index@(.nv.constant0._Z8auxGraphPiS_S_iS_S_)
        /*00a4*/ 	.short	0x0380
        /*00a6*/ 	.short	0x0030


	//----- nvinfo : EIATTR_SW_WAR
	.align		4
.L_104:
        /*00a8*/ 	.byte	0x04, 0x36
        /*00aa*/ 	.short	(.L_106 - .L_105)
.L_105:
        /*00ac*/ 	.word	0x00000008
.L_106:


//--------------------- .nv.info._Z4lca1PiS_S_S_S_S_S_S_ii --------------------------
	.section	.nv.info._Z4lca1PiS_S_S_S_S_S_S_ii,"",@"SHT_CUDA_INFO"
	.sectionflags	@""
	.align	4


	//----- nvinfo : EIATTR_CUDA_API_VERSION
	.align		4
        /*0000*/ 	.byte	0x04, 0x37
        /*0002*/ 	.short	(.L_108 - .L_107)
.L_107:
        /*0004*/ 	.word	0x00000082


	//----- nvinfo : EIATTR_KPARAM_INFO
	.align		4
.L_108:
        /*0008*/ 	.byte	0x04, 0x17
        /*000a*/ 	.short	(.L_110 - .L_109)
.L_109:
        /*000c*/ 	.word	0x00000000
        /*0010*/ 	.short	0x0009
        /*0012*/ 	.short	0x0044
        /*0014*/ 	.byte	0x00, 0xf0, 0x11, 0x00


	//----- nvinfo : EIATTR_KPARAM_INFO
	.align		4
.L_110:
        /*0018*/ 	.byte	0x04, 0x17
        /*001a*/ 	.short	(.L_112 - .L_111)
.L_111:
        /*001c*/ 	.word	0x00000000
        /*0020*/ 	.short	0x0008
        /*0022*/ 	.short	0x0040
        /*0024*/ 	.byte	0x00, 0xf0, 0x11, 0x00


	//----- nvinfo : EIATTR_KPARAM_INFO
	.align		4
.L_112:
        /*0028*/ 	.byte	0x04, 0x17
        /*002a*/ 	.short	(.L_114 - .L_113)
.L_113:
        /*002c*/ 	.word	0x00000000
        /*0030*/ 	.short	0x0007
        /*0032*/ 	.short	0x0038
        /*0034*/ 	.byte	0x00, 0xf5, 0x21, 0x00


	//----- nvinfo : EIATTR_KPARAM_INFO
	.align		4
.L_114:
        /*0038*/ 	.byte	0x04, 0x17
        /*003a*/ 	.short	(.L_116 - .L_115)
.L_115:
        /*003c*/ 	.word	0x00000000
        /*0040*/ 	.short	0x0006
        /*0042*/ 	.short	0x0030
        /*0044*/ 	.byte	0x00, 0xf5, 0x21, 0x00


	//----- nvinfo : EIATTR_KPARAM_INFO
	.align		4
.L_116:
        /*0048*/ 	.byte	0x04, 0x17
        /*004a*/ 	.short	(.L_118 - .L_117)
.L_117:
        /*004c*/ 	.word	0x00000000
        /*0050*/ 	.short	0x0005
        /*0052*/ 	.short	0x0028
        /*0054*/ 	.byte	0x00, 0xf5, 0x21, 0x00


	//----- nvinfo : EIATTR_KPARAM_INFO
	.align		4
.L_118:
        /*0058*/ 	.byte	0x04, 0x17
        /*005a*/ 	.short	(.L_120 - .L_119)
.L_119:
        /*005c*/ 	.word	0x00000000
        /*0060*/ 	.short	0x0004
        /*0062*/ 	.short	0x0020
        /*0064*/ 	.byte	0x00, 0xf5, 0x21, 0x00


	//----- nvinfo : EIATTR_KPARAM_INFO
	.align		4
.L_120:
        /*0068*/ 	.byte	0x04, 0x17
        /*006a*/ 	.short	(.L_122 - .L_121)
.L_121:
        /*006c*/ 	.word	0x00000000
        /*0070*/ 	.short	0x0003
        /*0072*/ 	.short	0x0018
        /*0074*/ 	.byte	0x00, 0xf5, 0x21, 0x00


	//----- nvinfo : EIATTR_KPARAM_INFO
	.align		4
.L_122:
        /*0078*/ 	.byte	0x04, 0x17
        /*007a*/ 	.short	(.L_124 - .L_123)
.L_123:
        /*007c*/ 	.word	0x00000000
        /*0080*/ 	.short	0x0002
        /*0082*/ 	.short	0x0010
        /*0084*/ 	.byte	0x00, 0xf5, 0x21, 0x00


	//----- nvinfo : EIATTR_KPARAM_INFO
	.align		4
.L_124:
        /*0088*/ 	.byte	0x04, 0x17
        /*008a*/ 	.short	(.L_126 - .L_125)
.L_125:
        /*008c*/ 	.word	0x00000000
        /*0090*/ 	.short	0x0001
        /*0092*/ 	.short	0x0008
        /*0094*/ 	.byte	0x00, 0xf5, 0x21, 0x00


	//----- nvinfo : EIATTR_KPARAM_INFO
	.align		4
.L_126:
        /*0098*/ 	.byte	0x04, 0x17
        /*009a*/ 	.short	(.L_128 - .L_127)
.L_127:
        /*009c*/ 	.word	0x00000000
        /*00a0*/ 	.short	0x0000
        /*00a2*/ 	.short	0x0000
        /*00a4*/ 	.byte	0x00, 0xf5, 0x21, 0x00


	//----- nvinfo : EIATTR_SPARSE_MMA_MASK
	.align		4
.L_128:
        /*00a8*/ 	.byte	0x03, 0x50
        /*00aa*/ 	.short	0x0000


	//----- nvinfo : EIATTR_MAXREG_COUNT
	.align		4
        /*00ac*/ 	.byte	0x03, 0x1b
        /*00ae*/ 	.short	0x00ff


	//----- nvinfo : EIATTR_MERCURY_ISA_VERSION
	.align		4
        /*00b0*/ 	.byte	0x03, 0x5f
        /*00b2*/ 	.short	0x0101


	//----- nvinfo : EIATTR_VRC_CTA_INIT_COUNT
	.align		4
        /*00b4*/ 	.byte	0x02, 0x4a
	.zero		1
	.zero		1


	//----- nvinfo : EIATTR_EXIT_INSTR_OFFSETS
	.align		4
        /*00b8*/ 	.byte	0x04, 0x1c
        /*00ba*/ 	.short	(.L_130 - .L_129)


	//   ....[0]....
.L_129:
        /*00bc*/ 	.word	0x00000c00


	//   ....[1]....
        /*00c0*/ 	.word	0x00000f10


	//   ....[2]....
        /*00c4*/ 	.word	0x00001020


	//----- nvinfo : EIATTR_CRS_STACK_SIZE
	.align		4
.L_130:
        /*00c8*/ 	.byte	0x04, 0x1e
        /*00ca*/ 	.short	(.L_132 - .L_131)
.L_131:
        /*00cc*/ 	.word	0x00000000


	//----- nvinfo : EIATTR_CBANK_PARAM_SIZE
	.align		4
.L_132:
        /*00d0*/ 	.byte	0x03, 0x19
        /*00d2*/ 	.short	0x0048


	//----- nvinfo : EIATTR_PARAM_CBANK
	.align		4
        /*00d4*/ 	.byte	0x04, 0x0a
        /*00d6*/ 	.short	(.L_134 - .L_133)
	.align		4
.L_133:
        /*00d8*/ 	.word	index@(.nv.constant0._Z4lca1PiS_S_S_S_S_S_S_ii)
        /*00dc*/ 	.short	0x0380
        /*00de*/ 	.short	0x0048


	//----- nvinfo : EIATTR_SW_WAR
	.align		4
.L_134:
        /*00e0*/ 	.byte	0x04, 0x36
        /*00e2*/ 	.short	(.L_136 - .L_135)
.L_135:
        /*00e4*/ 	.word	0x00000008
.L_136:


//--------------------- .nv.info._Z3lcaPiS_S_S_S_S_S_S_i --------------------------
	.section	.nv.info._Z3lcaPiS_S_S_S_S_S_S_i,"",@"SHT_CUDA_INFO"
	.sectionflags	@""
	.align	4


	//----- nvinfo : EIATTR_CUDA_API_VERSION
	.align		4
        /*0000*/ 	.byte	0x04, 0x37
        /*0002*/ 	.short	(.L_138 - .L_137)
.L_137:
        /*0004*/ 	.word	0x00000082


	//----- nvinfo : EIATTR_KPARAM_INFO
	.align		4
.L_138:
        /*0008*/ 	.byte	0x04, 0x17
        /*000a*/ 	.short	(.L_140 - .L_139)
.L_139:
        /*000c*/ 	.word	0x00000000
        /*0010*/ 	.short	0x0008
        /*0012*/ 	.short	0x0040
        /*0014*/ 	.byte	0x00, 0xf0, 0x11, 0x00


	//----- nvinfo : EIATTR_KPARAM_INFO
	.align		4
.L_140:
        /*0018*/ 	.byte	0x04, 0x17
        /*001a*/ 	.short	(.L_142 - .L_141)
.L_141:
        /*001c*/ 	.word	0x00000000
        /*0020*/ 	.short	0x0007
        /*0022*/ 	.short	0x0038
        /*0024*/ 	.byte	0x00, 0xf5, 0x21, 0x00


	//----- nvinfo : EIATTR_KPARAM_INFO
	.align		4
.L_142:
        /*0028*/ 	.byte	0x04, 0x17
        /*002a*/ 	.short	(.L_144 - .L_143)
.L_143:
        /*002c*/ 	.word	0x00000000
        /*0030*/ 	.short	0x0006
        /*0032*/ 	.short	0x0030
        /*0034*/ 	.byte	0x00, 0xf5, 0x21, 0x00


	//----- nvinfo : EIATTR_KPARAM_INFO
	.align		4
.L_144:
        /*0038*/ 	.byte	0x04, 0x17
        /*003a*/ 	.short	(.L_146 - .L_145)
.L_145:
        /*003c*/ 	.word	0x00000000
        /*0040*/ 	.short	0x0005
        /*0042*/ 	.short	0x0028
        /*0044*/ 	.byte	0x00, 0xf5, 0x21, 0x00


	//----- nvinfo : EIATTR_KPARAM_INFO
	.align		4
.L_146:
        /*0048*/ 	.byte	0x04, 0x17
        /*004a*/ 	.short	(.L_148 - .L_147)
.L_147:
        /*004c*/ 	.word	0x00000000
        /*0050*/ 	.short	0x0004
        /*0052*/ 	.short	0x0020
        /*0054*/ 	.byte	0x00, 0xf5, 0x21, 0x00


	//----- nvinfo : EIATTR_KPARAM_INFO
	.align		4
.L_148:
        /*0058*/ 	.byte	0x04, 0x17
        /*005a*/ 	.short	(.L_150 - .L_149)
.L_149:
        /*005c*/ 	.word	0x00000000
        /*0060*/ 	.short	0x0003
        /*0062*/ 	.short	0x0018
        /*0064*/ 	.byte	0x00, 0xf5, 0x21, 0x00


	//----- nvinfo : EIATTR_KPARAM_INFO
	.align		4
.L_150:
        /*0068*/ 	.byte	0x04, 0x17
        /*006a*/ 	.short	(.L_152 - .L_151)
.L_151:
        /*006c*/ 	.word	0x00000000
        /*0070*/ 	.short	0x0002
        /*0072*/ 	.short	0x0010
        /*0074*/ 	.byte	0x00, 0xf5, 0x21, 0x00


	//----- nvinfo : EIATTR_KPARAM_INFO
	.align		4
.L_152:
        /*0078*/ 	.byte	0x04, 0x17
        /*007a*/ 	.short	(.L_154 - .L_153)
.L_153:
        /*007c*/ 	.word	0x00000000
        /*0080*/ 	.short	0x0001
        /*0082*/ 	.short	0x0008
        /*0084*/ 	.byte	0x00, 0xf5, 0x21, 0x00


	//----- nvinfo : EIATTR_KPARAM_INFO
	.align		4
.L_154:
        /*0088*/ 	.byte	0x04, 0x17
        /*008a*/ 	.short	(.L_156 - .L_155)
.L_155:
        /*008c*/ 	.word	0x00000000
        /*0090*/ 	.short	0x0000
        /*0092*/ 	.short	0x0000
        /*0094*/ 	.byte	0x00, 0xf5, 0x21, 0x00


	//----- nvinfo : EIATTR_SPARSE_MMA_MASK
	.align		4
.L_156:
        /*0098*/ 	.byte	0x03, 0x50
        /*009a*/ 	.short	0x0000


	//----- nvinfo : EIATTR_MAXREG_COUNT
	.align		4
        /*009c*/ 	.byte	0x03, 0x1b
        /*009e*/ 	.short	0x00ff


	//----- nvinfo : EIATTR_NUM_BARRIERS
	.align		4
        /*00a0*/ 	.byte	0x02, 0x4c
        /*00a2*/ 	.byte	0x01
	.zero		1


	//----- nvinfo : EIATTR_MERCURY_ISA_VERSION
	.align		4
        /*00a4*/ 	.byte	0x03, 0x5f
        /*00a6*/ 	.short	0x0101


	//----- nvinfo : EIATTR_VRC_CTA_INIT_COUNT
	.align		4
        /*00a8*/ 	.byte	0x02, 0x4a
	.zero		1
	.zero		1


	//----- nvinfo : EIATTR_EXIT_INSTR_OFFSETS
	.align		4
        /*00ac*/ 	.byte	0x04, 0x1c
        /*00ae*/ 	.short	(.L_158 - .L_157)


	//   ....[0]....
.L_157:
        /*00b0*/ 	.word	0x000010e0


	//----- nvinfo : EIATTR_CRS_STACK_SIZE
	.align		4
.L_158:
        /*00b4*/ 	.byte	0x04, 0x1e
        /*00b6*/ 	.short	(.L_160 - .L_159)
.L_159:
        /*00b8*/ 	.word	0x00000000


	//----- nvinfo : EIATTR_CBANK_PARAM_SIZE
	.align		4
.L_160:
        /*00bc*/ 	.byte	0x03, 0x19
        /*00be*/ 	.short	0x0044


	//----- nvinfo : EIATTR_PARAM_CBANK
	.align		4
        /*00c0*/ 	.byte	0x04, 0x0a
        /*00c2*/ 	.short	(.L_162 - .L_161)
	.align		4
.L_161:
        /*00c4*/ 	.word	index@(.nv.constant0._Z3lcaPiS_S_S_S_S_S_S_i)
        /*00c8*/ 	.short	0x0380
        /*00ca*/ 	.short	0x0044


	//----- nvinfo : EIATTR_SW_WAR
	.align		4
.L_162:
        /*00cc*/ 	.byte	0x04, 0x36
        /*00ce*/ 	.short	(.L_164 - .L_163)
.L_163:
        /*00d0*/ 	.word	0x00000008
.L_164:


//--------------------- .nv.info._Z3bfsPiS_S_S_S_S_S_S_S_ --------------------------
	.section	.nv.info._Z3bfsPiS_S_S_S_S_S_S_S_,"",@"SHT_CUDA_INFO"
	.sectionflags	@""
	.align	4


	//----- nvinfo : EIATTR_CUDA_API_VERSION
	.align		4
        /*0000*/ 	.byte	0x04, 0x37
        /*0002*/ 	.short	(.L_166 - .L_165)
.L_165:
        /*0004*/ 	.word	0x00000082


	//----- nvinfo : EIATTR_KPARAM_INFO
	.align		4
.L_166:
        /*0008*/ 	.byte	0x04, 0x17
        /*000a*/ 	.short	(.L_168 - .L_167)
.L_167:
        /*000c*/ 	.word	0x00000000
        /*0010*/ 	.short	0x0008
        /*0012*/ 	.short	0x0040
        /*0014*/ 	.byte	0x00, 0xf5, 0x21, 0x00


	//----- nvinfo : EIATTR_KPARAM_INFO
	.align		4
.L_168:
        /*0018*/ 	.byte	0x04, 0x17
        /*001a*/ 	.short	(.L_170 - .L_169)
.L_169:
        /*001c*/ 	.word	0x00000000
        /*0020*/ 	.short	0x0007
        /*0022*/ 	.short	0x0038
        /*0024*/ 	.byte	0x00, 0xf5, 0x21, 0x00


	//----- nvinfo : EIATTR_KPARAM_INFO
	.align		4
.L_170:
        /*0028*/ 	.byte	0x04, 0x17
        /*002a*/ 	.short	(.L_172 - .L_171)
.L_171:
        /*002c*/ 	.word	0x00000000
        /*0030*/ 	.short	0x0006
        /*0032*/ 	.short	0x0030
        /*0034*/ 	.byte	0x00, 0xf5, 0x21, 0x00


	//----- nvinfo : EIATTR_KPARAM_INFO
	.align		4
.L_172:
        /*0038*/ 	.byte	0x04, 0x17
        /*003a*/ 	.short	(.L_174 - .L_173)
.L_173:
        /*003c*/ 	.word	0x00000000
        /*0040*/ 	.short	0x0005
        /*0042*/ 	.short	0x0028
        /*0044*/ 	.byte	0x00, 0xf5, 0x21, 0x00


	//----- nvinfo : EIATTR_KPARAM_INFO
	.align		4
.L_174:
        /*0048*/ 	.byte	0x04, 0x17
        /*004a*/ 	.short	(.L_176 - .L_175)
.L_175:
        /*004c*/ 	.word	0x00000000
        /*0050*/ 	.short	0x0004
        /*0052*/ 	.short	0x0020
        /*0054*/ 	.byte	0x00, 0xf5, 0x21, 0x00


	//----- nvinfo : EIATTR_KPARAM_INFO
	.align		4
.L_176:
        /*0058*/ 	.byte	0x04, 0x17
        /*005a*/ 	.short	(.L_178 - .L_177)
.L_177:
        /*005c*/ 	.word	0x00000000
        /*0060*/ 	.short	0x0003
        /*0062*/ 	.short	0x0018
        /*0064*/ 	.byte	0x00, 0xf5, 0x21, 0x00


	//----- nvinfo : EIATTR_KPARAM_INFO
	.align		4
.L_178:
        /*0068*/ 	.byte	0x04, 0x17
        /*006a*/ 	.short	(.L_180 - .L_179)
.L_179:
        /*006c*/ 	.word	0x00000000
        /*0070*/ 	.short	0x0002
        /*0072*/ 	.short	0x0010
        /*0074*/ 	.byte	0x00, 0xf5, 0x21, 0x00


	//----- nvinfo : EIATTR_KPARAM_INFO
	.align		4
.L_180:
        /*0078*/ 	.byte	0x04, 0x17
        /*007a*/ 	.short	(.L_182 - .L_181)
.L_181:
        /*007c*/ 	.word	0x00000000
        /*0080*/ 	.short	0x0001
        /*0082*/ 	.short	0x0008
        /*0084*/ 	.byte	0x00, 0xf5, 0x21, 0x00


	//----- nvinfo : EIATTR_KPARAM_INFO
	.align		4
.L_182:
        /*0088*/ 	.byte	0x04, 0x17
        /*008a*/ 	.short	(.L_184 - .L_183)
.L_183:
        /*008c*/ 	.word	0x00000000
        /*0090*/ 	.short	0x0000
        /*0092*/ 	.short	0x0000
        /*0094*/ 	.byte	0x00, 0xf5, 0x21, 0x00


	//----- nvinfo : EIATTR_SPARSE_MMA_MASK
	.align		4
.L_184:
        /*0098*/ 	.byte	0x03, 0x50
        /*009a*/ 	.short	0x0000


	//----- nvinfo : EIATTR_MAXREG_COUNT
	.align		4
        /*009c*/ 	.byte	0x03, 0x1b
        /*009e*/ 	.short	0x00ff


	//----- nvinfo : EIATTR_MERCURY_ISA_VERSION
	.align		4
        /*00a0*/ 	.byte	0x03, 0x5f
        /*00a2*/ 	.short	0x0101


	//----- nvinfo : EIATTR_INT_WARP_WIDE_INSTR_OFFSETS
	.align		4
        /*00a4*/ 	.byte	0x04, 0x31
        /*00a6*/ 	.short	(.L_186 - .L_185)


	//   ....[0]....
.L_185:
        /*00a8*/ 	.word	0x000002f0


	//   ....[1]....
        /*00ac*/ 	.word	0x000003b0


	//----- nvinfo : EIATTR_VRC_CTA_INIT_COUNT
	.align		4
.L_186:
        /*00b0*/ 	.byte	0x02, 0x4a
	.zero		1
	.zero		1


	//----- nvinfo : EIATTR_EXIT_INSTR_OFFSETS
	.align		4
        /*00b4*/ 	.byte	0x04, 0x1c
        /*00b6*/ 	.short	(.L_188 - .L_187)


	//   ....[0]....
.L_187:
        /*00b8*/ 	.word	0x00000090


	//   ....[1]....
        /*00bc*/ 	.word	0x00000110


	//   ....[2]....
        /*00c0*/ 	.word	0x00000660


	//----- nvinfo : EIATTR_CRS_STACK_SIZE
	.align		4
.L_188:
        /*00c4*/ 	.byte	0x04, 0x1e
        /*00c6*/ 	.short	(.L_190 - .L_189)
.L_189:
        /*00c8*/ 	.word	0x00000000


	//----- nvinfo : EIATTR_CBANK_PARAM_SIZE
	.align		4
.L_190:
        /*00cc*/ 	.byte	0x03, 0x19
        /*00ce*/ 	.short	0x0048


	//----- nvinfo : EIATTR_PARAM_CBANK
	.align		4
        /*00d0*/ 	.byte	0x04, 0x0a
        /*00d2*/ 	.short	(.L_192 - .L_191)
	.align		4
.L_191:
        /*00d4*/ 	.word	index@(.nv.constant0._Z3bfsPiS_S_S_S_S_S_S_S_)
        /*00d8*/ 	.short	0x0380
        /*00da*/ 	.short	0x0048


	//----- nvinfo : EIATTR_SW_WAR
	.align		4
.L_192:
        /*00dc*/ 	.byte	0x04, 0x36
        /*00de*/ 	.short	(.L_194 - .L_193)
.L_193:
        /*00e0*/ 	.word	0x00000008
.L_194:


//--------------------- .nv.callgraph             --------------------------
	.section	.nv.callgraph,"",@"SHT_CUDA_CALLGRAPH"
	.align	4
	.sectionentsize	8
	.align		4
        /*0000*/ 	.word	0x00000000
	.align		4
        /*0004*/ 	.word	0xffffffff
	.align		4
        /*0008*/ 	.word	index@(_Z12markArtPointPiS_S_S_S_S_)
	.align		4
        /*000c*/ 	.word	index@(vprintf)
	.align		4
        /*0010*/ 	.word	0x00000000
	.align		4
        /*0014*/ 	.word	0xfffffffe
	.align		4
        /*0018*/ 	.word	0x00000000
	.align		4
        /*001c*/ 	.word	0xfffffffd
	.align		4
        /*0020*/ 	.word	0x00000000
	.align		4
        /*0024*/ 	.word	0xfffffffc


//--------------------- .nv.constant4             --------------------------
	.section	.nv.constant4,"a",@progbits
	.align	8
	.align		8
.nv.constant4:
        /*0000*/ 	.dword	$str
	.align		8
        /*0008*/ 	.dword	vprintf


//--------------------- .text._Z7findBCCPiS_S_S_S_S_ --------------------------
	.section	.text._Z7findBCCPiS_S_S_S_S_,"ax",@progbits
	.align	128
        .global         _Z7findBCCPiS_S_S_S_S_
        .type           _Z7findBCCPiS_S_S_S_S_,@function
        .size           _Z7findBCCPiS_S_S_S_S_,(.L_x_74 - _Z7findBCCPiS_S_S_S_S_)
        .other          _Z7findBCCPiS_S_S_S_S_,@"STO_CUDA_ENTRY STV_DEFAULT"
_Z7findBCCPiS_S_S_S_S_:
.text._Z7findBCCPiS_S_S_S_S_:
[----:B------:R-:W-:Y:S01]  /*0000*/  LDC R1, c[0x0][0x37c] ;  /* 0x0000df00ff017b82 */ /* 0x000fe20000000800 */
[----:B------:R-:W0:Y:S07]  /*0010*/  S2R R0, SR_TID.X ;  /* 0x0000000000007919 */ /* 0x000e2e0000002100 */
[----:B------:R-:W0:Y:S01]  /*0020*/  S2UR UR6, SR_CTAID.X ;  /* 0x00000000000679c3 */ /* 0x000e220000002500 */
[----:B------:R-:W1:Y:S07]  /*0030*/  LDCU.64 UR4, c[0x0][0x358] ;  /* 0x00006b00ff0477ac */ /* 0x000e6e0008000a00 */
[----:B------:R-:W0:Y:S08]  /*0040*/  LDC R5, c[0x0][0x360] ;  /* 0x0000d800ff057b82 */ /* 0x000e300000000800 */
[----:B------:R-:W2:Y:S01]  /*0050*/  LDC.64 R2, c[0x0][0x390] ;  /* 0x0000e400ff027b82 */ /* 0x000ea20000000a00 */
[----:B0-----:R-:W-:-:S04]  /*0060*/  IMAD R5, R5, UR6, R0 ;  /* 0x0000000605057c24 */ /* 0x001fc8000f8e0200 */
[----:B--2---:R-:W-:-:S05]  /*0070*/  IMAD.WIDE R2, R5, 0x4, R2 ;  /* 0x0000000405027825 */ /* 0x004fca00078e0202 */
[----:B-1----:R-:W2:Y:S02]  /*0080*/  LDG.E R7, desc[UR4][R2.64] ;  /* 0x0000000402077981 */ /* 0x002ea4000c1e1900 */
[----:B--2---:R-:W-:-:S13]  /*0090*/  ISETP.NE.AND P0, PT, R7, -0x1, PT ;  /* 0xffffffff0700780c */ /* 0x004fda0003f05270 */
[----:B------:R-:W-:Y:S05]  /*00a0*/  @!P0 EXIT ;  /* 0x000000000000894d */ /* 0x000fea0003800000 */
[----:B------:R-:W0:Y:S02]  /*00b0*/  LDC.64 R2, c[0x0][0x3a8] ;  /* 0x0000ea00ff027b82 */ /* 0x000e240000000a00 */
[----:B0-----:R-:W-:-:S05]  /*00c0*/  IMAD.WIDE R2, R5, 0x4, R2 ;  /* 0x0000000405027825 */ /* 0x001fca00078e0202 */
[----:B------:R-:W-:Y:S01]  /*00d0*/  STG.E desc[UR4][R2.64], R7 ;  /* 0x0000000702007986 */ /* 0x000fe2000c101904 */
[----:B------:R-:W-:Y:S05]  /*00e0*/  EXIT ;  /* 0x000000000000794d */ /* 0x000fea0003800000 */
.L_x_0:
[----:B------:R-:W-:-:S00]  /*00f0*/  BRA `(.L_x_0) ;  /* 0xfffffffc00fc7947 */ /* 0x000fc0000383ffff */
[----:B------:R-:W-:-:S00]  /*0100*/  NOP ;  /* 0x0000000000007918 */ /* 0x000fc00000000000 */
[----:B------:R-:W-:-:S00]  /*0110*/  NOP ;  /* 0x0000000000007918 */ /* 0x000fc00000000000 */
[----:B------:R-:W-:-:S00]  /*0120*/  NOP ;  /* 0x0000000000007918 */ /* 0x000fc00000000000 */
[----:B------:R-:W-:-:S00]  /*0130*/  NOP ;  /* 0x0000000000007918 */ /* 0x000fc00000000000 */
[----:B------:R-:W-:-:S00]  /*0140*/  NOP ;  /* 0x0000000000007918 */ /* 0x000fc00000000000 */
[----:B------:R-:W-:-:S00]  /*0150*/  NOP ;  /* 0x0000000000007918 */ /* 0x000fc00000000000 */
[----:B------:R-:W-:-:S00]  /*0160*/  NOP ;  /* 0x0000000000007918 */ /* 0x000fc00000000000 */
[----:B------:R-:W-:-:S00]  /*0170*/  NOP ;  /* 0x0000000000007918 */ /* 0x000fc00000000000 */
.L_x_74:


//--------------------- .text._Z12markArtPointPiS_S_S_S_S_ --------------------------
	.section	.text._Z12markArtPointPiS_S_S_S_S_,"ax",@progbits
	.align	128
        .global         _Z12markArtPointPiS_S_S_S_S_
        .type           _Z12markArtPointPiS_S_S_S_S_,@function
        .size           _Z12markArtPointPiS_S_S_S_S_,(.L_x_75 - _Z12markArtPointPiS_S_S_S_S_)
        .other          _Z12markArtPointPiS_S_S_S_S_,@"STO_CUDA_ENTRY STV_DEFAULT"
_Z12markArtPointPiS_S_S_S_S_:
.text._Z12markArtPointPiS_S_S_S_S_:
[----:B------:R-:W0:Y:S01]  /*0000*/  LDC R1, c[0x0][0x37c] ;  /* 0x0000df00ff017b82 */ /* 0x000e220000000800 */
[----:B------:R-:W1:Y:S01]  /*0010*/  S2R R0, SR_TID.X ;  /* 0x0000000000007919 */ /* 0x000e620000002100 */
[----:B------:R-:W2:Y:S06]  /*0020*/  LDCU UR5, c[0x0][0x2fc] ;  /* 0x00005f80ff0577ac */ /* 0x000eac0008000800 */
[----:B------:R-:W1:Y:S01]  /*0030*/  S2UR UR4, SR_CTAID.X ;  /* 0x00000000000479c3 */ /* 0x000e620000002500 */
[----:B0-----:R-:W-:Y:S01]  /*0040*/  VIADD R1, R1, 0xfffffff0 ;  /* 0xfffffff001017836 */ /* 0x001fe20000000000 */
[----:B------:R-:W0:Y:S06]  /*0050*/  LDCU.64 UR36, c[0x0][0x358] ;  /* 0x00006b00ff2477ac */ /* 0x000e2c0008000a00 */
[----:B------:R-:W1:Y:S08]  /*0060*/  LDC R5, c[0x0][0x360] ;  /* 0x0000d800ff057b82 */ /* 0x000e700000000800 */
[----:B------:R-:W3:Y:S01]  /*0070*/  LDC.64 R2, c[0x0][0x390] ;  /* 0x0000e400ff027b82 */ /* 0x000ee20000000a00 */
[----:B-1----:R-:W-:-:S04]  /*0080*/  IMAD R5, R5, UR4, R0 ;  /* 0x0000000405057c24 */ /* 0x002fc8000f8e0200 */
[----:B---3--:R-:W-:-:S03]  /*0090*/  IMAD.WIDE R2, R5, 0x4, R2 ;  /* 0x0000000405027825 */ /* 0x008fc600078e0202 */
[----:B------:R-:W1:Y:S03]  /*00a0*/  LDC.64 R4, c[0x0][0x388] ;  /* 0x0000e200ff047b82 */ /* 0x000e660000000a00 */
[----:B0-----:R-:W1:Y:S01]  /*00b0*/  LDG.E R2, desc[UR36][R2.64] ;  /* 0x0000002402027981 */ /* 0x001e62000c1e1900 */
[----:B------:R-:W0:Y:S01]  /*00c0*/  LDCU UR4, c[0x0][0x2f8] ;  /* 0x00005f00ff0477ac */ /* 0x000e220008000800 */
[----:B-1----:R-:W-:-:S05]  /*00d0*/  IMAD.WIDE R4, R2, 0x4, R4 ;  /* 0x0000000402047825 */ /* 0x002fca00078e0204 */
[----:B------:R-:W3:Y:S04]  /*00e0*/  LDG.E R8, desc[UR36][R4.64] ;  /* 0x0000002404087981 */ /* 0x000ee8000c1e1900 */
[----:B------:R-:W3:Y:S01]  /*00f0*/  LDG.E R15, desc[UR36][R4.64+0x4] ;  /* 0x00000424040f7981 */ /* 0x000ee2000c1e1900 */
[----:B0-----:R-:W-:Y:S01]  /*0100*/  IADD3 R6, P1, PT, R1, UR4, RZ ;  /* 0x0000000401067c10 */ /* 0x001fe2000ff3e0ff */
[----:B------:R-:W-:Y:S01]  /*0110*/  BSSY.RECONVERGENT B0, `(.L_x_1) ;  /* 0x0000019000007945 */ /* 0x000fe20003800200 */
[----:B------:R-:W-:Y:S01]  /*0120*/  PLOP3.LUT P2, PT, PT, PT, PT, 0x8, 0x80 ;  /* 0x000000000080781c */ /* 0x000fe20003f4e170 */
[----:B------:R-:W-:Y:S02]  /*0130*/  IMAD.MOV.U32 R0, RZ, RZ, RZ ;  /* 0x000000ffff007224 */ /* 0x000fe400078e00ff */
[----:B--2---:R-:W-:Y:S01]  /*0140*/  IMAD.X R7, RZ, RZ, UR5, P1 ;  /* 0x00000005ff077e24 */ /* 0x004fe200088e06ff */
[----:B------:R-:W-:-:S02]  /*0150*/  P2R R16, PR, RZ, 0x4 ;  /* 0x00000004ff107803 */ /* 0x000fc40000000000 */
[----:B---3--:R-:W-:-:S13]  /*0160*/  ISETP.GE.AND P0, PT, R8, R15, PT ;  /* 0x0000000f0800720c */ /* 0x008fda0003f06270 */
[----:B------:R-:W-:Y:S05]  /*0170*/  @P0 BRA `(.L_x_2) ;  /* 0x0000000000480947 */ /* 0x000fea0003800000 */
[----:B------:R-:W0:Y:S01]  /*0180*/  LDC.64 R10, c[0x0][0x380] ;  /* 0x0000e000ff0a7b82 */ /* 0x000e220000000a00 */
[----:B------:R-:W-:-:S07]  /*0190*/  IMAD.MOV.U32 R3, RZ, RZ, R8 ;  /* 0x000000ffff037224 */ /* 0x000fce00078e0008 */
[----:B------:R-:W1:Y:S02]  /*01a0*/  LDC.64 R12, c[0x0][0x3a0] ;  /* 0x0000e800ff0c7b82 */ /* 0x000e640000000a00 */
.L_x_3:
[----:B0-----:R-:W-:-:S06]  /*01b0*/  IMAD.WIDE R4, R3, 0x4, R10 ;  /* 0x0000000403047825 */ /* 0x001fcc00078e020a */
[----:B------:R-:W1:Y:S02]  /*01c0*/  LDG.E R5, desc[UR36][R4.64] ;  /* 0x0000002404057981 */ /* 0x000e64000c1e1900 */
[----:B-1----:R-:W-:-:S06]  /*01d0*/  IMAD.WIDE R8, R5, 0x4, R12 ;  /* 0x0000000405087825 */ /* 0x002fcc00078e020c */
[----:B------:R-:W2:Y:S01]  /*01e0*/  LDG.E R8, desc[UR36][R8.64] ;  /* 0x0000002408087981 */ /* 0x000ea2000c1e1900 */
[----:B------:R-:W-:Y:S01]  /*01f0*/  PLOP3.LUT P1, PT, PT, PT, PT, 0x80, 0x8 ;  /* 0x000000000008781c */ /* 0x000fe20003f2f070 */
[----:B------:R-:W-:-:S03]  /*0200*/  IMAD.MOV.U32 R0, RZ, RZ, 0x1 ;  /* 0x00000001ff007424 */ /* 0x000fc600078e00ff */
[----:B------:R-:W-:Y:S02]  /*0210*/  P2R R16, PR, RZ, 0x2 ;  /* 0x00000002ff107803 */ /* 0x000fe40000000000 */
[----:B--2---:R-:W-:-:S13]  /*0220*/  ISETP.NE.AND P0, PT, R8, RZ, PT ;  /* 0x000000ff0800720c */ /* 0x004fda0003f05270 */
[----:B------:R-:W-:Y:S05]  /*0230*/  @!P0 BRA `(.L_x_2) ;  /* 0x0000000000188947 */ /* 0x000fea0003800000 */
[----:B------:R-:W-:-:S04]  /*0240*/  IADD3 R3, PT, PT, R3, 0x1, RZ ;  /* 0x0000000103037810 */ /* 0x000fc80007ffe0ff */
[----:B------:R-:W-:-:S13]  /*0250*/  ISETP.GE.AND P0, PT, R3, R15, PT ;  /* 0x0000000f0300720c */ /* 0x000fda0003f06270 */
[----:B------:R-:W-:Y:S05]  /*0260*/  @!P0 BRA `(.L_x_3) ;  /* 0xfffffffc00d08947 */ /* 0x000fea000383ffff */
[----:B------:R-:W-:Y:S01]  /*0270*/  PLOP3.LUT P0, PT, PT, PT, PT, 0x8, 0x80 ;  /* 0x000000000080781c */ /* 0x000fe20003f0e170 */
[----:B------:R-:W-:-:S03]  /*0280*/  IMAD.MOV.U32 R0, RZ, RZ, RZ ;  /* 0x000000ffff007224 */ /* 0x000fc600078e00ff */
[----:B------:R-:W-:-:S09]  /*0290*/  P2R R16, PR, RZ, 0x1 ;  /* 0x00000001ff107803 */ /* 0x000fd20000000000 */
.L_x_2:
[----:B------:R-:W-:Y:S05]  /*02a0*/  BSYNC.RECONVERGENT B0 ;  /* 0x0000000000007941 */ /* 0x000fea0003800200 */
.L_x_1:
[----:B------:R-:W0:Y:S01]  /*02b0*/  LDC.64 R8, c[0x0][0x3a8] ;  /* 0x0000ea00ff087b82 */ /* 0x000e220000000a00 */
[----:B------:R-:W-:Y:S01]  /*02c0*/  MOV R10, 0x8 ;  /* 0x00000008000a7802 */ /* 0x000fe20000000f00 */
[----:B------:R-:W1:Y:S01]  /*02d0*/  LDCU.64 UR4, c[0x4][URZ] ;  /* 0x01000000ff0477ac */ /* 0x000e620008000a00 */
[----:B0-----:R-:W2:Y:S05]  /*02e0*/  LDG.E R3, desc[UR36][R8.64] ;  /* 0x0000002408037981 */ /* 0x001eaa000c1e1900 */
[----:B------:R-:W0:Y:S01]  /*02f0*/  LDC.64 R10, c[0x4][R10] ;  /* 0x010000000a0a7b82 */ /* 0x000e220000000a00 */
[----:B-1----:R-:W-:Y:S01]  /*0300*/  IMAD.U32 R4, RZ, RZ, UR4 ;  /* 0x00000004ff047e24 */ /* 0x002fe2000f8e00ff */
[----:B------:R1:W-:Y:S01]  /*0310*/  STL [R1+0x8], R0 ;  /* 0x0000080001007387 */ /* 0x0003e20000100800 */
[----:B------:R-:W-:-:S03]  /*0320*/  IMAD.U32 R5, RZ, RZ, UR5 ;  /* 0x00000005ff057e24 */ /* 0x000fc6000f8e00ff */
[----:B0-2---:R1:W-:Y:S04]  /*0330*/  STL.64 [R1], R2 ;  /* 0x0000000201007387 */ /* 0x0053e80000100a00 */
[----:B------:R-:W-:-:S07]  /*0340*/  LEPC R20, `(.L_x_4) ;  /* 0x000000001014794e */ /* 0x000fce0000000000 */
[----:B-1----:R-:W-:Y:S05]  /*0350*/  CALL.ABS.NOINC R10 ;  /* 0x000000000a007343 */ /* 0x002fea0003c00000 */
.L_x_4:
[----:B------:R-:W-:-:S04]  /*0360*/  ISETP.NE.AND P6, PT, R16, RZ, PT ;  /* 0x000000ff1000720c */ /* 0x000fc80003fc5270 */
[----:B------:R-:W-:-:S13]  /*0370*/  ISETP.EQ.OR P0, PT, R2, RZ, !P6 ;  /* 0x000000ff0200720c */ /* 0x000fda0007702670 */
[----:B------:R-:W0:Y:S01]  /*0380*/  @!P0 LDC.64 R4, c[0x0][0x398] ;  /* 0x0000e600ff048b82 */ /* 0x000e220000000a00 */
[----:B------:R-:W-:Y:S01]  /*0390*/  @!P0 MOV R3, 0x1 ;  /* 0x0000000100038802 */ /* 0x000fe20000000f00 */
[----:B0-----:R-:W-:-:S05]  /*03a0*/  @!P0 IMAD.WIDE R4, R2, 0x4, R4 ;  /* 0x0000000402048825 */ /* 0x001fca00078e0204 */
[----:B------:R0:W-:Y:S01]  /*03b0*/  @!P0 STG.E desc[UR36][R4.64], R3 ;  /* 0x0000000304008986 */ /* 0x0001e2000c101924 */
[----:B------:R-:W-:Y:S05]  /*03c0*/  @!P0 EXIT ;  /* 0x000000000000894d */ /* 0x000fea0003800000 */
[----:B------:R-:W-:-:S13]  /*03d0*/  ISETP.NE.OR P0, PT, R2, RZ, !P6 ;  /* 0x000000ff0200720c */ /* 0x000fda0007705670 */
[----:B------:R-:W-:Y:S05]  /*03e0*/  @P0 EXIT ;  /* 0x000000000000094d */ /* 0x000fea0003800000 */
[----:B0-----:R-:W0:Y:S02]  /*03f0*/  LDC.64 R2, c[0x0][0x3a8] ;  /* 0x0000ea00ff027b82 */ /* 0x001e240000000a00 */
[----:B0-----:R-:W2:Y:S02]  /*0400*/  LDG.E R2, desc[UR36][R2.64] ;  /* 0x0000002402027981 */ /* 0x001ea4000c1e1900 */
[----:B--2---:R-:W-:-:S13]  /*0410*/  ISETP.GE.AND P0, PT, R2, 0x2, PT ;  /* 0x000000020200780c */ /* 0x004fda0003f06270 */
[----:B------:R-:W-:Y:S05]  /*0420*/  @!P0 EXIT ;  /* 0x000000000000894d */ /* 0x000fea0003800000 */
[----:B------:R-:W0:Y:S01]  /*0430*/  LDC.64 R2, c[0x0][0x398] ;  /* 0x0000e600ff027b82 */ /* 0x000e220000000a00 */
[----:B------:R-:W-:-:S05]  /*0440*/  IMAD.MOV.U32 R5, RZ, RZ, 0x1 ;  /* 0x00000001ff057424 */ /* 0x000fca00078e00ff */
[----:B0-----:R-:W-:Y:S01]  /*0450*/  STG.E desc[UR36][R2.64], R5 ;  /* 0x0000000502007986 */ /* 0x001fe2000c101924 */
[----:B------:R-:W-:Y:S05]  /*0460*/  EXIT ;  /* 0x000000000000794d */ /* 0x000fea0003800000 */
.L_x_5:
        /* <DEDUP_REMOVED lines=9> */
.L_x_75:


//--------------------- .text._Z8auxGraphPiS_S_iS_S_ --------------------------
	.section	.text._Z8auxGraphPiS_S_iS_S_,"ax",@progbits
	.align	128
        .global         _Z8auxGraphPiS_S_iS_S_
        .type           _Z8auxGraphPiS_S_iS_S_,@function
        .size           _Z8auxGraphPiS_S_iS_S_,(.L_x_76 - _Z8auxGraphPiS_S_iS_S_)
        .other          _Z8auxGraphPiS_S_iS_S_,@"STO_CUDA_ENTRY STV_DEFAULT"
_Z8auxGraphPiS_S_iS_S_:
.text._Z8auxGraphPiS_S_iS_S_:
        /* <DEDUP_REMOVED lines=8> */
[----:B-1----:R-:W2:Y:S01]  /*0080*/  LDG.E R0, desc[UR4][R2.64] ;  /* 0x0000000402007981 */ /* 0x002ea2000c1e1900 */
[----:B------:R-:W-:Y:S01]  /*0090*/  BSSY.RECONVERGENT B0, `(.L_x_6) ;  /* 0x0000013000007945 */ /* 0x000fe20003800200 */
[----:B--2---:R-:W-:-:S13]  /*00a0*/  ISETP.NE.AND P0, PT, R0, RZ, PT ;  /* 0x000000ff0000720c */ /* 0x004fda0003f05270 */
[----:B------:R-:W-:Y:S05]  /*00b0*/  @!P0 BRA `(.L_x_7) ;  /* 0x0000000000248947 */ /* 0x000fea0003800000 */
[----:B------:R-:W0:Y:S01]  /*00c0*/  LDC.64 R2, c[0x0][0x388] ;  /* 0x0000e200ff027b82 */ /* 0x000e220000000a00 */
[----:B------:R-:W1:Y:S07]  /*00d0*/  LDCU UR6, c[0x0][0x398] ;  /* 0x00007300ff0677ac */ /* 0x000e6e0008000800 */
[----:B------:R-:W2:Y:S01]  /*00e0*/  LDC.64 R4, c[0x0][0x380] ;  /* 0x0000e000ff047b82 */ /* 0x000ea20000000a00 */
[----:B0-----:R-:W-:-:S06]  /*00f0*/  IMAD.WIDE R2, R0, 0x4, R2 ;  /* 0x0000000400027825 */ /* 0x001fcc00078e0202 */
[----:B------:R-:W2:Y:S01]  /*0100*/  LDG.E R3, desc[UR4][R2.64] ;  /* 0x0000000402037981 */ /* 0x000ea2000c1e1900 */
[----:B-1----:R-:W-:Y:S01]  /*0110*/  IADD3 R7, PT, PT, R0, UR6, RZ ;  /* 0x0000000600077c10 */ /* 0x002fe2000fffe0ff */
[----:B--2---:R-:W-:-:S05]  /*0120*/  IMAD.WIDE R4, R3, 0x4, R4 ;  /* 0x0000000403047825 */ /* 0x004fca00078e0204 */
[----:B------:R1:W-:Y:S01]  /*0130*/  STG.E desc[UR4][R4.64], R7 ;  /* 0x0000000704007986 */ /* 0x0003e2000c101904 */
[----:B------:R-:W-:Y:S05]  /*0140*/  BRA `(.L_x_8) ;  /* 0x00000000001c7947 */ /* 0x000fea0003800000 */
.L_x_7:
[----:B------:R-:W0:Y:S01]  /*0150*/  S2R R4, SR_LANEID ;  /* 0x0000000000047919 */ /* 0x000e220000000000 */
[----:B------:R-:W1:Y:S01]  /*0160*/  LDC.64 R2, c[0x0][0x3a0] ;  /* 0x0000e800ff027b82 */ /* 0x000e620000000a00 */
[----:B------:R-:W-:Y:S02]  /*0170*/  VOTEU.ANY UR6, UPT, PT ;  /* 0x0000000000067886 */ /* 0x000fe400038e0100 */
[----:B------:R-:W-:Y:S02]  /*0180*/  UFLO.U32 UR7, UR6 ;  /* 0x00000006000772bd */ /* 0x000fe400080e0000 */
[----:B------:R-:W1:Y:S04]  /*0190*/  POPC R5, UR6 ;  /* 0x0000000600057d09 */ /* 0x000e680008000000 */
[----:B0-----:R-:W-:-:S13]  /*01a0*/  ISETP.EQ.U32.AND P0, PT, R4, UR7, PT ;  /* 0x0000000704007c0c */ /* 0x001fda000bf02070 */
[----:B-1----:R0:W-:Y:S02]  /*01b0*/  @P0 REDG.E.ADD.STRONG.GPU desc[UR4][R2.64], R5 ;  /* 0x000000050200098e */ /* 0x0021e4000c12e104 */
.L_x_8:
[----:B------:R-:W-:Y:S05]  /*01c0*/  BSYNC.RECONVERGENT B0 ;  /* 0x0000000000007941 */ /* 0x000fea0003800200 */
.L_x_6:
[----:B0-----:R-:W0:Y:S01]  /*01d0*/  LDC.64 R2, c[0x0][0x3a8] ;  /* 0x0000ea00ff027b82 */ /* 0x001e220000000a00 */
[----:B-1----:R-:W-:-:S05]  /*01e0*/  SHF.L.U32 R5, R0, 0x1, RZ ;  /* 0x0000000100057819 */ /* 0x002fca00000006ff */
[----:B0-----:R-:W-:Y:S02]  /*01f0*/  IMAD.WIDE R2, R5, 0x4, R2 ;  /* 0x0000000405027825 */ /* 0x001fe400078e0202 */
[----:B------:R-:W0:Y:S04]  /*0200*/  LDC.64 R4, c[0x0][0x388] ;  /* 0x0000e200ff047b82 */ /* 0x000e280000000a00 */
[----:B------:R-:W0:Y:S02]  /*0210*/  LDG.E R3, desc[UR4][R2.64] ;  /* 0x0000000402037981 */ /* 0x000e24000c1e1900 */
[----:B0-----:R-:W-:-:S05]  /*0220*/  IMAD.WIDE R4, R3, 0x4, R4 ;  /* 0x0000000403047825 */ /* 0x001fca00078e0204 */
[----:B------:R-:W2:Y:S04]  /*0230*/  LDG.E R6, desc[UR4][R4.64] ;  /* 0x0000000404067981 */ /* 0x000ea8000c1e1900 */
[----:B------:R-:W2:Y:S02]  /*0240*/  LDG.E R7, desc[UR4][R4.64+0x4] ;  /* 0x0000040404077981 */ /* 0x000ea4000c1e1900 */
[----:B--2---:R-:W-:-:S13]  /*0250*/  ISETP.GE.AND P0, PT, R6, R7, PT ;  /* 0x000000070600720c */ /* 0x004fda0003f06270 */
[----:B------:R-:W-:Y:S05]  /*0260*/  @P0 EXIT ;  /* 0x000000000000094d */ /* 0x000fea0003800000 */
[----:B------:R-:W0:Y:S08]  /*0270*/  LDC.64 R2, c[0x0][0x380] ;  /* 0x0000e000ff027b82 */ /* 0x000e300000000a00 */
[----:B------:R-:W1:Y:S01]  /*0280*/  LDC.64 R4, c[0x0][0x380] ;  /* 0x0000e000ff047b82 */ /* 0x000e620000000a00 */
[----:B0-----:R-:W-:-:S05]  /*0290*/  IMAD.WIDE R2, R6, 0x4, R2 ;  /* 0x0000000406027825 */ /* 0x001fca00078e0202 */
[----:B------:R-:W2:Y:S01]  /*02a0*/  LDG.E R9, desc[UR4][R2.64] ;  /* 0x0000000402097981 */ /* 0x000ea2000c1e1900 */
[----:B------:R-:W-:Y:S01]  /*02b0*/  BSSY.RECONVERGENT B0, `(.L_x_9) ;  /* 0x000000c000007945 */ /* 0x000fe20003800200 */
[----:B--2---:R-:W-:-:S13]  /*02c0*/  ISETP.NE.AND P0, PT, R9, R0, PT ;  /* 0x000000000900720c */ /* 0x004fda0003f05270 */
[----:B-1----:R-:W-:Y:S05]  /*02d0*/  @!P0 BRA `(.L_x_10) ;  /* 0x0000000000248947 */ /* 0x002fea0003800000 */
[----:B------:R-:W-:Y:S01]  /*02e0*/  BSSY.RECONVERGENT B1, `(.L_x_10) ;  /* 0x0000008000017945 */ /* 0x000fe20003800200 */
.L_x_11:
[----:B------:R-:W-:-:S04]  /*02f0*/  IADD3 R6, PT, PT, R6, 0x1, RZ ;  /* 0x0000000106067810 */ /* 0x000fc80007ffe0ff */
[----:B------:R-:W-:-:S13]  /*0300*/  ISETP.GE.AND P0, PT, R6, R7, PT ;  /* 0x000000070600720c */ /* 0x000fda0003f06270 */
[----:B------:R-:W-:Y:S05]  /*0310*/  @P0 EXIT ;  /* 0x000000000000094d */ /* 0x000fea0003800000 */
[----:B------:R-:W-:-:S05]  /*0320*/  IMAD.WIDE R2, R6, 0x4, R4 ;  /* 0x0000000406027825 */ /* 0x000fca00078e0204 */
[----:B------:R-:W2:Y:S02]  /*0330*/  LDG.E R9, desc[UR4][R2.64] ;  /* 0x0000000402097981 */ /* 0x000ea4000c1e1900 */
[----:B--2---:R-:W-:-:S13]  /*0340*/  ISETP.NE.AND P0, PT, R9, R0, PT ;  /* 0x000000000900720c */ /* 0x004fda0003f05270 */
[----:B------:R-:W-:Y:S05]  /*0350*/  @P0 BRA `(.L_x_11) ;  /* 0xfffffffc00e40947 */ /* 0x000fea000383ffff */
[----:B------:R-:W-:Y:S05]  /*0360*/  BSYNC.RECONVERGENT B1 ;  /* 0x0000000000017941 */ /* 0x000fea0003800200 */
.L_x_10:
[----:B------:R-:W-:Y:S05]  /*0370*/  BSYNC.RECONVERGENT B0 ;  /* 0x0000000000007941 */ /* 0x000fea0003800200 */
.L_x_9:
[----:B------:R-:W0:Y:S02]  /*0380*/  LDCU UR6, c[0x0][0x398] ;  /* 0x00007300ff0677ac */ /* 0x000e240008000800 */
[----:B0-----:R-:W-:-:S05]  /*0390*/  IADD3 R5, PT, PT, R0, UR6, RZ ;  /* 0x0000000600057c10 */ /* 0x001fca000fffe0ff */
[----:B------:R-:W-:Y:S01]  /*03a0*/  STG.E desc[UR4][R2.64], R5 ;  /* 0x0000000502007986 */ /* 0x000fe2000c101904 */
[----:B------:R-:W-:Y:S05]  /*03b0*/  EXIT ;  /* 0x000000000000794d */ /* 0x000fea0003800000 */
.L_x_12:
        /* <DEDUP_REMOVED lines=12> */
.L_x_76:


//--------------------- .text._Z4lca1PiS_S_S_S_S_S_S_ii --------------------------
	.section	.text._Z4lca1PiS_S_S_S_S_S_S_ii,"ax",@progbits
	.align	128
        .global         _Z4lca1PiS_S_S_S_S_S_S_ii
        .type           _Z4lca1PiS_S_S_S_S_S_S_ii,@function
        .size           _Z4lca1PiS_S_S_S_S_S_S_ii,(.L_x_77 - _Z4lca1PiS_S_S_S_S_S_S_ii)
        .other          _Z4lca1PiS_S_S_S_S_S_S_ii,@"STO_CUDA_ENTRY STV_DEFAULT"
_Z4lca1PiS_S_S_S_S_S_S_ii:
.text._Z4lca1PiS_S_S_S_S_S_S_ii:
[----:B------:R-:W0:Y:S01]  /*0000*/  LDC R1, c[0x0][0x37c] ;  /* 0x0000df00ff017b82 */ /* 0x000e220000000800 */
[----:B------:R-:W1:Y:S07]  /*0010*/  S2R R0, SR_TID.X ;  /* 0x0000000000007919 */ /* 0x000e6e0000002100 */
[----:B------:R-:W1:Y:S01]  /*0020*/  S2UR UR4, SR_CTAID.X ;  /* 0x00000000000479c3 */ /* 0x000e620000002500 */
[----:B------:R-:W2:Y:S01]  /*0030*/  LDCU.64 UR6, c[0x0][0x358] ;  /* 0x00006b00ff0677ac */ /* 0x000ea20008000a00 */
[----:B0-----:R-:W-:-:S06]  /*0040*/  VIADD R1, R1, 0xffffffb0 ;  /* 0xffffffb001017836 */ /* 0x001fcc0000000000 */
[----:B------:R-:W1:Y:S08]  /*0050*/  LDC R13, c[0x0][0x360] ;  /* 0x0000d800ff0d7b82 */ /* 0x000e700000000800 */
[----:B------:R-:W0:Y:S08]  /*0060*/  LDC.64 R4, c[0x0][0x398] ;  /* 0x0000e600ff047b82 */ /* 0x000e300000000a00 */
[----:B------:R-:W3:Y:S01]  /*0070*/  LDC.64 R10, c[0x0][0x3b8] ;  /* 0x0000ee00ff0a7b82 */ /* 0x000ee20000000a00 */
[----:B-1----:R-:W-:-:S07]  /*0080*/  IMAD R13, R13, UR4, R0 ;  /* 0x000000040d0d7c24 */ /* 0x002fce000f8e0200 */
[----:B------:R-:W1:Y:S01]  /*0090*/  LDC R15, c[0x0][0x3c0] ;  /* 0x0000f000ff0f7b82 */ /* 0x000e620000000800 */
[----:B------:R-:W-:-:S04]  /*00a0*/  IMAD R3, R13, 0x3, RZ ;  /* 0x000000030d037824 */ /* 0x000fc800078e02ff */
[----:B0-----:R-:W-:-:S05]  /*00b0*/  IMAD.WIDE R4, R3, 0x4, R4 ;  /* 0x0000000403047825 */ /* 0x001fca00078e0204 */
[----:B--2---:R-:W2:Y:S04]  /*00c0*/  LDG.E R0, desc[UR6][R4.64] ;  /* 0x0000000604007981 */ /* 0x004ea8000c1e1900 */
[----:B------:R-:W4:Y:S01]  /*00d0*/  LDG.E R8, desc[UR6][R4.64+0x4] ;  /* 0x0000040604087981 */ /* 0x000f22000c1e1900 */
[----:B--2---:R-:W-:-:S04]  /*00e0*/  IMAD.SHL.U32 R7, R0, 0x2, RZ ;  /* 0x0000000200077824 */ /* 0x004fc800078e00ff */
[----:B---3--:R-:W-:Y:S01]  /*00f0*/  IMAD.WIDE R6, R7, 0x4, R10 ;  /* 0x0000000407067825 */ /* 0x008fe200078e020a */
[----:B----4-:R-:W-:-:S05]  /*0100*/  SHF.L.U32 R3, R8, 0x1, RZ ;  /* 0x0000000108037819 */ /* 0x010fca00000006ff */
[----:B------:R-:W2:Y:S01]  /*0110*/  LDG.E R6, desc[UR6][R6.64+0x4] ;  /* 0x0000040606067981 */ /* 0x000ea2000c1e1900 */
[----:B------:R-:W-:-:S03]  /*0120*/  IMAD.WIDE R10, R3, 0x4, R10 ;  /* 0x00000004030a7825 */ /* 0x000fc600078e020a */
[----:B------:R0:W5:Y:S04]  /*0130*/  LDG.E R3, desc[UR6][R4.64+0x8] ;  /* 0x0000080604037981 */ /* 0x000168000c1e1900 */
[----:B------:R-:W3:Y:S01]  /*0140*/  LDG.E R10, desc[UR6][R10.64+0x4] ;  /* 0x000004060a0a7981 */ /* 0x000ee2000c1e1900 */
[----:B------:R-:W-:Y:S01]  /*0150*/  BSSY.RECONVERGENT B0, `(.L_x_13) ;  /* 0x0000024000007945 */ /* 0x000fe20003800200 */
[----:B------:R-:W-:Y:S01]  /*0160*/  HFMA2 R2, -RZ, RZ, 0, 0 ;  /* 0x00000000ff027431 */ /* 0x000fe200000001ff */
[----:B--2---:R-:W-:-:S04]  /*0170*/  ISETP.NE.AND P0, PT, R6, -0x1, PT ;  /* 0xffffffff0600780c */ /* 0x004fc80003f05270 */
[----:B-1----:R-:W-:Y:S02]  /*0180*/  SEL R9, R15, RZ, P0 ;  /* 0x000000ff0f097207 */ /* 0x002fe40000000000 */
[----:B---3--:R-:W-:-:S03]  /*0190*/  ISETP.NE.AND P0, PT, R10, -0x1, PT ;  /* 0xffffffff0a00780c */ /* 0x008fc60003f05270 */
[----:B------:R-:W-:Y:S01]  /*01a0*/  IMAD.IADD R9, R0, 0x1, R9 ;  /* 0x0000000100097824 */ /* 0x000fe200078e0209 */
[----:B------:R-:W-:-:S04]  /*01b0*/  SEL R15, R15, RZ, P0 ;  /* 0x000000ff0f0f7207 */ /* 0x000fc80000000000 */
[----:B------:R-:W-:Y:S01]  /*01c0*/  ISETP.NE.AND P0, PT, R9, RZ, PT ;  /* 0x000000ff0900720c */ /* 0x000fe20003f05270 */
[----:B------:R-:W-:-:S12]  /*01d0*/  IMAD.IADD R8, R8, 0x1, R15 ;  /* 0x0000000108087824 */ /* 0x000fd800078e020f */
[----:B0-----:R-:W-:Y:S05]  /*01e0*/  @!P0 BRA `(.L_x_14) ;  /* 0x0000000000688947 */ /* 0x001fea0003800000 */
[----:B------:R-:W0:Y:S01]  /*01f0*/  LDC R12, c[0x0][0x3c0] ;  /* 0x0000f000ff0c7b82 */ /* 0x000e220000000800 */
[----:B------:R-:W-:-:S07]  /*0200*/  IMAD.MOV.U32 R2, RZ, RZ, RZ ;  /* 0x000000ffff027224 */ /* 0x000fce00078e00ff */
[----:B------:R-:W1:Y:S08]  /*0210*/  LDC.64 R4, c[0x0][0x390] ;  /* 0x0000e400ff047b82 */ /* 0x000e700000000a00 */
[----:B------:R-:W2:Y:S02]  /*0220*/  LDC.64 R6, c[0x0][0x3b8] ;  /* 0x0000ee00ff067b82 */ /* 0x000ea40000000a00 */
.L_x_18:
[C---:B------:R-:W-:Y:S01]  /*0230*/  IMAD R0, R2.reuse, 0x4, R1 ;  /* 0x0000000402007824 */ /* 0x040fe200078e0201 */
[----:B0-----:R-:W-:Y:S01]  /*0240*/  ISETP.GE.AND P0, PT, R9, R12, PT ;  /* 0x0000000c0900720c */ /* 0x001fe20003f06270 */
[----:B------:R-:W-:Y:S01]  /*0250*/  BSSY.RECONVERGENT B1, `(.L_x_15) ;  /* 0x0000011000017945 */ /* 0x000fe20003800200 */
[----:B------:R-:W-:Y:S01]  /*0260*/  IADD3 R2, PT, PT, R2, 0x1, RZ ;  /* 0x0000000102027810 */ /* 0x000fe20007ffe0ff */
[----:B------:R-:W-:Y:S01]  /*0270*/  IMAD.MOV.U32 R15, RZ, RZ, R9 ;  /* 0x000000ffff0f7224 */ /* 0x000fe200078e0009 */
[----:B------:R0:W-:Y:S09]  /*0280*/  STL [R0], R9 ;  /* 0x0000000900007387 */ /* 0x0001f20000100800 */
[----:B---3--:R-:W-:Y:S05]  /*0290*/  @P0 BRA `(.L_x_16) ;  /* 0x0000000000240947 */ /* 0x008fea0003800000 */
[----:B------:R-:W-:-:S04]  /*02a0*/  IMAD.SHL.U32 R11, R9, 0x2, RZ ;  /* 0x00000002090b7824 */ /* 0x000fc800078e00ff */
[----:B--2---:R-:W-:-:S06]  /*02b0*/  IMAD.WIDE R10, R11, 0x4, R6 ;  /* 0x000000040b0a7825 */ /* 0x004fcc00078e0206 */
[----:B------:R-:W2:Y:S02]  /*02c0*/  LDG.E R10, desc[UR6][R10.64+0x4] ;  /* 0x000004060a0a7981 */ /* 0x000ea4000c1e1900 */
[----:B--2---:R-:W-:-:S13]  /*02d0*/  ISETP.NE.AND P0, PT, R10, -0x1, PT ;  /* 0xffffffff0a00780c */ /* 0x004fda0003f05270 */
[----:B0-----:R-:W-:Y:S01]  /*02e0*/  @P0 IADD3 R9, PT, PT, R9, R12, RZ ;  /* 0x0000000c09090210 */ /* 0x001fe20007ffe0ff */
[----:B------:R-:W-:Y:S06]  /*02f0*/  @P0 BRA `(.L_x_17) ;  /* 0x0000000000180947 */ /* 0x000fec0003800000 */
[----:B-1----:R-:W-:-:S05]  /*0300*/  IMAD.WIDE R10, R15, 0x4, R4 ;  /* 0x000000040f0a7825 */ /* 0x002fca00078e0204 */
[----:B------:R0:W5:Y:S01]  /*0310*/  LDG.E R9, desc[UR6][R10.64] ;  /* 0x000000060a097981 */ /* 0x000162000c1e1900 */
[----:B------:R-:W-:Y:S05]  /*0320*/  BRA `(.L_x_17) ;  /* 0x00000000000c7947 */ /* 0x000fea0003800000 */
.L_x_16:
[----:B------:R-:W-:-:S04]  /*0330*/  IMAD.IADD R11, R9, 0x1, -R12 ;  /* 0x00000001090b7824 */ /* 0x000fc800078e0a0c */
[----:B-1----:R-:W-:-:S05]  /*0340*/  IMAD.WIDE R10, R11, 0x4, R4 ;  /* 0x000000040b0a7825 */ /* 0x002fca00078e0204 */
[----:B0-----:R3:W5:Y:S02]  /*0350*/  LDG.E R9, desc[UR6][R10.64] ;  /* 0x000000060a097981 */ /* 0x001764000c1e1900 */
.L_x_17:
[----:B------:R-:W-:Y:S05]  /*0360*/  BSYNC.RECONVERGENT B1 ;  /* 0x0000000000017941 */ /* 0x000fea0003800200 */
.L_x_15:
[----:B-----5:R-:W-:-:S13]  /*0370*/  ISETP.NE.AND P0, PT, R9, RZ, PT ;  /* 0x000000ff0900720c */ /* 0x020fda0003f05270 */
[----:B------:R-:W-:Y:S05]  /*0380*/  @P0 BRA `(.L_x_18) ;  /* 0xfffffffc00a80947 */ /* 0x000fea000383ffff */
.L_x_14:
[----:B------:R-:W-:Y:S05]  /*0390*/  BSYNC.RECONVERGENT B0 ;  /* 0x0000000000007941 */ /* 0x000fea0003800200 */
.L_x_13:
[----:B-1----:R-:W-:Y:S01]  /*03a0*/  IMAD R4, R2, 0x4, R1 ;  /* 0x0000000402047824 */ /* 0x002fe200078e0201 */
[----:B------:R-:W-:Y:S01]  /*03b0*/  ISETP.NE.AND P0, PT, R8, RZ, PT ;  /* 0x000000ff0800720c */ /* 0x000fe20003f05270 */
[----:B------:R-:W-:Y:S01]  /*03c0*/  BSSY.RECONVERGENT B0, `(.L_x_19) ;  /* 0x000001f000007945 */ /* 0x000fe20003800200 */
[----:B------:R-:W-:Y:S01]  /*03d0*/  MOV R9, RZ ;  /* 0x000000ff00097202 */ /* 0x000fe20000000f00 */
[----:B------:R-:W-:Y:S01]  /*03e0*/  VIADD R0, R1, 0x28 ;  /* 0x0000002801007836 */ /* 0x000fe20000000000 */
[----:B------:R1:W-:Y:S09]  /*03f0*/  STL [R4], RZ ;  /* 0x000000ff04007387 */ /* 0x0003f20000100800 */
[----:B-1----:R-:W-:Y:S05]  /*0400*/  @!P0 BRA `(.L_x_20) ;  /* 0x0000000000688947 */ /* 0x002fea0003800000 */
[----:B------:R-:W1:Y:S01]  /*0410*/  LDC R17, c[0x0][0x3c0] ;  /* 0x0000f000ff117b82 */ /* 0x000e620000000800 */
[----:B------:R-:W-:-:S07]  /*0420*/  HFMA2 R9, -RZ, RZ, 0, 0 ;  /* 0x00000000ff097431 */ /* 0x000fce00000001ff */
[----:B------:R-:W4:Y:S08]  /*0430*/  LDC.64 R4, c[0x0][0x390] ;  /* 0x0000e400ff047b82 */ /* 0x000f300000000a00 */
[----:B--2---:R-:W2:Y:S02]  /*0440*/  LDC.64 R6, c[0x0][0x3b8] ;  /* 0x0000ee00ff067b82 */ /* 0x004ea40000000a00 */
.L_x_24:
[C---:B01-3--:R-:W-:Y:S01]  /*0450*/  IMAD R11, R9.reuse, 0x4, R0 ;  /* 0x00000004090b7824 */ /* 0x04bfe200078e0200 */
[----:B-1----:R-:W-:Y:S01]  /*0460*/  ISETP.GE.AND P0, PT, R8, R17, PT ;  /* 0x000000110800720c */ /* 0x002fe20003f06270 */
[----:B------:R-:W-:Y:S01]  /*0470*/  BSSY.RECONVERGENT B1, `(.L_x_21) ;  /* 0x0000011000017945 */ /* 0x000fe20003800200 */
[----:B------:R-:W-:Y:S01]  /*0480*/  IADD3 R9, PT, PT, R9, 0x1, RZ ;  /* 0x0000000109097810 */ /* 0x000fe20007ffe0ff */
[----:B------:R-:W-:Y:S01]  /*0490*/  IMAD.MOV.U32 R15, RZ, RZ, R8 ;  /* 0x000000ffff0f7224 */ /* 0x000fe200078e0008 */
[----:B------:R0:W-:Y:S09]  /*04a0*/  STL [R11], R8 ;  /* 0x000000080b007387 */ /* 0x0001f20000100800 */
[----:B------:R-:W-:Y:S05]  /*04b0*/  @P0 BRA `(.L_x_22) ;  /* 0x0000000000240947 */ /* 0x000fea0003800000 */
[----:B0-----:R-:W-:-:S05]  /*04c0*/  SHF.L.U32 R11, R8, 0x1, RZ ;  /* 0x00000001080b7819 */ /* 0x001fca00000006ff */
[----:B--2---:R-:W-:-:S06]  /*04d0*/  IMAD.WIDE R10, R11, 0x4, R6 ;  /* 0x000000040b0a7825 */ /* 0x004fcc00078e0206 */
[----:B------:R-:W2:Y:S02]  /*04e0*/  LDG.E R10, desc[UR6][R10.64+0x4] ;  /* 0x000004060a0a7981 */ /* 0x000ea4000c1e1900 */
[----:B--2---:R-:W-:-:S13]  /*04f0*/  ISETP.NE.AND P0, PT, R10, -0x1, PT ;  /* 0xffffffff0a00780c */ /* 0x004fda0003f05270 */
[----:B------:R-:W-:Y:S01]  /*0500*/  @P0 IMAD.IADD R8, R8, 0x1, R17 ;  /* 0x0000000108080824 */ /* 0x000fe200078e0211 */
[----:B------:R-:W-:Y:S06]  /*0510*/  @P0 BRA `(.L_x_23) ;  /* 0x0000000000180947 */ /* 0x000fec0003800000 */
[----:B----4-:R-:W-:-:S05]  /*0520*/  IMAD.WIDE R10, R15, 0x4, R4 ;  /* 0x000000040f0a7825 */ /* 0x010fca00078e0204 */
[----:B------:R1:W5:Y:S01]  /*0530*/  LDG.E R8, desc[UR6][R10.64] ;  /* 0x000000060a087981 */ /* 0x000362000c1e1900 */
[----:B------:R-:W-:Y:S05]  /*0540*/  BRA `(.L_x_23) ;  /* 0x00000000000c7947 */ /* 0x000fea0003800000 */
.L_x_22:
[----:B0-----:R-:W-:-:S05]  /*0550*/  IADD3 R11, PT, PT, R8, -R17, RZ ;  /* 0x80000011080b7210 */ /* 0x001fca0007ffe0ff */
[----:B----4-:R-:W-:-:S05]  /*0560*/  IMAD.WIDE R10, R11, 0x4, R4 ;  /* 0x000000040b0a7825 */ /* 0x010fca00078e0204 */
[----:B------:R0:W5:Y:S02]  /*0570*/  LDG.E R8, desc[UR6][R10.64] ;  /* 0x000000060a087981 */ /* 0x000164000c1e1900 */
.L_x_23:
[----:B------:R-:W-:Y:S05]  /*0580*/  BSYNC.RECONVERGENT B1 ;  /* 0x0000000000017941 */ /* 0x000fea0003800200 */
.L_x_21:
[----:B-----5:R-:W-:-:S13]  /*0590*/  ISETP.NE.AND P0, PT, R8, RZ, PT ;  /* 0x000000ff0800720c */ /* 0x020fda0003f05270 */
[----:B------:R-:W-:Y:S05]  /*05a0*/  @P0 BRA `(.L_x_24) ;  /* 0xfffffffc00a80947 */ /* 0x000fea000383ffff */
.L_x_20:
[----:B------:R-:W-:Y:S05]  /*05b0*/  BSYNC.RECONVERGENT B0 ;  /* 0x0000000000007941 */ /* 0x000fea0003800200 */
.L_x_19:
[C---:B----4-:R-:W-:Y:S01]  /*05c0*/  IMAD R4, R9.reuse, 0x4, R0 ;  /* 0x0000000409047824 */ /* 0x050fe200078e0200 */
[----:B01-3--:R-:W-:Y:S01]  /*05d0*/  VIMNMX.U32 R11, PT, PT, R9, R2, PT ;  /* 0x00000002090b7248 */ /* 0x00bfe20003fe0000 */
[----:B------:R-:W-:Y:S01]  /*05e0*/  BSSY.RECONVERGENT B0, `(.L_x_25) ;  /* 0x0000014000007945 */ /* 0x000fe20003800200 */
[----:B------:R-:W-:Y:S01]  /*05f0*/  MOV R5, RZ ;  /* 0x000000ff00057202 */ /* 0x000fe20000000f00 */
[----:B--2---:R-:W-:Y:S01]  /*0600*/  IMAD.MOV.U32 R6, RZ, RZ, RZ ;  /* 0x000000ffff067224 */ /* 0x004fe200078e00ff */
[----:B------:R0:W-:Y:S01]  /*0610*/  STL [R4], RZ ;  /* 0x000000ff04007387 */ /* 0x0001e20000100800 */
[----:B------:R-:W-:-:S07]  /*0620*/  LOP3.LUT R8, RZ, R11, RZ, 0x33, !PT ;  /* 0x0000000bff087212 */ /* 0x000fce00078e33ff */
.L_x_27:
[----:B0-----:R-:W-:Y:S01]  /*0630*/  IADD3 R4, PT, PT, -R6, R2, RZ ;  /* 0x0000000206047210 */ /* 0x001fe20007ffe1ff */
[----:B------:R-:W-:-:S03]  /*0640*/  IMAD.IADD R7, R9, 0x1, -R6 ;  /* 0x0000000109077824 */ /* 0x000fc600078e0a06 */
[----:B------:R-:W-:Y:S01]  /*0650*/  LEA R4, R4, R1, 0x2 ;  /* 0x0000000104047211 */ /* 0x000fe200078e10ff */
[----:B------:R-:W-:-:S05]  /*0660*/  IMAD R7, R7, 0x4, R0 ;  /* 0x0000000407077824 */ /* 0x000fca00078e0200 */
[----:B------:R-:W2:Y:S04]  /*0670*/  LDL R4, [R4] ;  /* 0x0000000004047983 */ /* 0x000ea80000100800 */
[----:B------:R-:W2:Y:S01]  /*0680*/  LDL R7, [R7] ;  /* 0x0000000007077983 */ /* 0x000ea20000100800 */
[----:B------:R-:W-:Y:S02]  /*0690*/  MOV R14, R5 ;  /* 0x00000005000e7202 */ /* 0x000fe40000000f00 */
[----:B--2---:R-:W-:-:S13]  /*06a0*/  ISETP.NE.AND P0, PT, R4, R7, PT ;  /* 0x000000070400720c */ /* 0x004fda0003f05270 */
[----:B------:R-:W-:Y:S05]  /*06b0*/  @P0 BRA `(.L_x_26) ;  /* 0x0000000000180947 */ /* 0x000fea0003800000 */
[C---:B------:R-:W-:Y:S01]  /*06c0*/  ISETP.NE.AND P0, PT, R6.reuse, R11, PT ;  /* 0x0000000b0600720c */ /* 0x040fe20003f05270 */
[----:B------:R-:W-:Y:S01]  /*06d0*/  VIADD R4, R6, 0x1 ;  /* 0x0000000106047836 */ /* 0x000fe20000000000 */
[----:B------:R-:W-:-:S04]  /*06e0*/  LOP3.LUT R5, RZ, R6, RZ, 0x33, !PT ;  /* 0x00000006ff057212 */ /* 0x000fc800078e33ff */
[----:B------:R-:W-:-:S07]  /*06f0*/  MOV R6, R4 ;  /* 0x0000000400067202 */ /* 0x000fce0000000f00 */
[----:B------:R-:W-:Y:S05]  /*0700*/  @P0 BRA `(.L_x_27) ;  /* 0xfffffffc00c80947 */ /* 0x000fea000383ffff */
[----:B------:R-:W-:-:S07]  /*0710*/  IMAD.MOV.U32 R14, RZ, RZ, R8 ;  /* 0x000000ffff0e7224 */ /* 0x000fce00078e0008 */
.L_x_26:
[----:B------:R-:W-:Y:S05]  /*0720*/  BSYNC.RECONVERGENT B0 ;  /* 0x0000000000007941 */ /* 0x000fea0003800200 */
.L_x_25:
[----:B------:R-:W0:Y:S01]  /*0730*/  LDC.64 R4, c[0x0][0x3a8] ;  /* 0x0000ea00ff047b82 */ /* 0x000e220000000a00 */
[C---:B------:R-:W-:Y:S01]  /*0740*/  IADD3 R2, PT, PT, R14.reuse, R2, RZ ;  /* 0x000000020e027210 */ /* 0x040fe20007ffe0ff */
[----:B------:R-:W1:Y:S01]  /*0750*/  LDCU UR5, c[0x0][0x3c0] ;  /* 0x00007800ff0577ac */ /* 0x000e620008000800 */
[----:B------:R-:W-:Y:S01]  /*0760*/  IADD3 R14, PT, PT, R14, R9, RZ ;  /* 0x000000090e0e7210 */ /* 0x000fe20007ffe0ff */
[----:B------:R-:W-:Y:S02]  /*0770*/  BSSY.RECONVERGENT B0, `(.L_x_28) ;  /* 0x0000047000007945 */ /* 0x000fe40003800200 */
[----:B------:R-:W-:Y:S01]  /*0780*/  VIADD R6, R2, 0x1 ;  /* 0x0000000102067836 */ /* 0x000fe20000000000 */
[----:B------:R-:W2:Y:S01]  /*0790*/  LDCU UR4, c[0x0][0x3c0] ;  /* 0x00007800ff0477ac */ /* 0x000ea20008000800 */
[----:B------:R-:W-:-:S03]  /*07a0*/  VIADD R12, R14, 0x1 ;  /* 0x000000010e0c7836 */ /* 0x000fc60000000000 */
[----:B------:R-:W-:Y:S01]  /*07b0*/  ISETP.GE.AND P0, PT, R6, 0x1, PT ;  /* 0x000000010600780c */ /* 0x000fe20003f06270 */
[----:B0----5:R-:W-:-:S05]  /*07c0*/  IMAD.WIDE R4, R3, 0x4, R4 ;  /* 0x0000000403047825 */ /* 0x021fca00078e0204 */
[----:B------:R0:W-:Y:S07]  /*07d0*/  STG.E desc[UR6][R4.64], R13 ;  /* 0x0000000d04007986 */ /* 0x0001ee000c101906 */
[----:B-12---:R-:W-:Y:S05]  /*07e0*/  @!P0 BRA `(.L_x_29) ;  /* 0x0000000000fc8947 */ /* 0x006fea0003800000 */
[----:B------:R-:W1:Y:S01]  /*07f0*/  LDC.64 R16, c[0x0][0x3c0] ;  /* 0x0000f000ff107b82 */ /* 0x000e620000000a00 */
[----:B------:R-:W-:Y:S01]  /*0800*/  ISETP.GE.U32.AND P1, PT, R2, 0x3, PT ;  /* 0x000000030200780c */ /* 0x000fe20003f26070 */
[----:B------:R-:W-:Y:S01]  /*0810*/  BSSY.RECONVERGENT B1, `(.L_x_30) ;  /* 0x000002c000017945 */ /* 0x000fe20003800200 */
[----:B------:R-:W-:Y:S01]  /*0820*/  LOP3.LUT R15, R6, 0x3, RZ, 0xc0, !PT ;  /* 0x00000003060f7812 */ /* 0x000fe200078ec0ff */
[----:B------:R-:W-:-:S03]  /*0830*/  IMAD.MOV.U32 R18, RZ, RZ, RZ ;  /* 0x000000ffff127224 */ /* 0x000fc600078e00ff */
[----:B------:R-:W-:Y:S02]  /*0840*/  ISETP.NE.AND P0, PT, R15, RZ, PT ;  /* 0x000000ff0f00720c */ /* 0x000fe40003f05270 */
[----:B-1----:R-:W-:-:S05]  /*0850*/  IADD3 R16, PT, PT, -R16, R17, RZ ;  /* 0x0000001110107210 */ /* 0x002fca0007ffe1ff */
[----:B------:R-:W-:Y:S06]  /*0860*/  @!P1 BRA `(.L_x_31) ;  /* 0x0000000000989947 */ /* 0x000fec0003800000 */
[----:B------:R-:W1:Y:S01]  /*0870*/  LDC.64 R2, c[0x0][0x3a8] ;  /* 0x0000ea00ff027b82 */ /* 0x000e620000000a00 */
[----:B------:R-:W-:Y:S02]  /*0880*/  LOP3.LUT R18, R6, 0x7ffffffc, RZ, 0xc0, !PT ;  /* 0x7ffffffc06127812 */ /* 0x000fe400078ec0ff */
[----:B------:R-:W-:-:S03]  /*0890*/  IADD3 R17, PT, PT, R1, 0x8, RZ ;  /* 0x0000000801117810 */ /* 0x000fc60007ffe0ff */
[----:B------:R-:W-:-:S07]  /*08a0*/  IMAD.MOV R19, RZ, RZ, -R18 ;  /* 0x000000ffff137224 */ /* 0x000fce00078e0a12 */
.L_x_32:
[----:B0-2---:R-:W2:Y:S04]  /*08b0*/  LDL.64 R4, [R17+-0x8] ;  /* 0xfffff80011047983 */ /* 0x005ea80000100a00 */
[----:B------:R-:W3:Y:S01]  /*08c0*/  LDL.64 R6, [R17] ;  /* 0x0000000011067983 */ /* 0x000ee20000100a00 */
[----:B--2---:R-:W-:-:S13]  /*08d0*/  ISETP.GE.AND P1, PT, R4, UR4, PT ;  /* 0x0000000404007c0c */ /* 0x004fda000bf26270 */
[----:B------:R-:W0:Y:S01]  /*08e0*/  @!P1 LDC.64 R22, c[0x0][0x388] ;  /* 0x0000e200ff169b82 */ /* 0x000e220000000a00 */
[----:B------:R-:W-:Y:S01]  /*08f0*/  @P1 IADD3 R11, PT, PT, R16, R4, RZ ;  /* 0x00000004100b1210 */ /* 0x000fe20007ffe0ff */
[----:B0-----:R-:W-:-:S05]  /*0900*/  @!P1 IMAD.WIDE R22, R4, 0x4, R22 ;  /* 0x0000000404169825 */ /* 0x001fca00078e0216 */
[----:B------:R-:W1:Y:S01]  /*0910*/  @!P1 LDG.E R11, desc[UR6][R22.64] ;  /* 0x00000006160b9981 */ /* 0x000e62000c1e1900 */
[----:B------:R-:W-:-:S13]  /*0920*/  ISETP.GE.AND P1, PT, R5, UR4, PT ;  /* 0x0000000405007c0c */ /* 0x000fda000bf26270 */
[----:B------:R-:W0:Y:S02]  /*0930*/  @!P1 LDC.64 R8, c[0x0][0x388] ;  /* 0x0000e200ff089b82 */ /* 0x000e240000000a00 */
[----:B0-----:R-:W-:-:S04]  /*0940*/  @!P1 IMAD.WIDE R8, R5, 0x4, R8 ;  /* 0x0000000405089825 */ /* 0x001fc800078e0208 */
[----:B------:R-:W-:Y:S02]  /*0950*/  @P1 IMAD.IADD R5, R16, 0x1, R5 ;  /* 0x0000000110051824 */ /* 0x000fe400078e0205 */
[----:B-1----:R-:W-:-:S05]  /*0960*/  IMAD.WIDE R10, R11, 0x4, R2 ;  /* 0x000000040b0a7825 */ /* 0x002fca00078e0202 */
[----:B------:R0:W-:Y:S04]  /*0970*/  STG.E desc[UR6][R10.64], R13 ;  /* 0x0000000d0a007986 */ /* 0x0001e8000c101906 */
[----:B------:R-:W2:Y:S01]  /*0980*/  @!P1 LDG.E R5, desc[UR6][R8.64] ;  /* 0x0000000608059981 */ /* 0x000ea2000c1e1900 */
[----:B---3--:R-:W-:-:S13]  /*0990*/  ISETP.GE.AND P1, PT, R6, UR4, PT ;  /* 0x0000000406007c0c */ /* 0x008fda000bf26270 */
[----:B------:R-:W1:Y:S01]  /*09a0*/  @!P1 LDC.64 R20, c[0x0][0x388] ;  /* 0x0000e200ff149b82 */ /* 0x000e620000000a00 */
[----:B------:R-:W-:Y:S01]  /*09b0*/  @P1 IADD3 R25, PT, PT, R16, R6, RZ ;  /* 0x0000000610191210 */ /* 0x000fe20007ffe0ff */
[----:B-1----:R-:W-:-:S04]  /*09c0*/  @!P1 IMAD.WIDE R20, R6, 0x4, R20 ;  /* 0x0000000406149825 */ /* 0x002fc800078e0214 */
[----:B--2---:R-:W-:-:S05]  /*09d0*/  IMAD.WIDE R4, R5, 0x4, R2 ;  /* 0x0000000405047825 */ /* 0x004fca00078e0202 */
[----:B------:R2:W-:Y:S04]  /*09e0*/  STG.E desc[UR6][R4.64], R13 ;  /* 0x0000000d04007986 */ /* 0x0005e8000c101906 */
[----:B------:R-:W3:Y:S01]  /*09f0*/  @!P1 LDG.E R25, desc[UR6][R20.64] ;  /* 0x0000000614199981 */ /* 0x000ee2000c1e1900 */
[----:B------:R-:W-:-:S13]  /*0a00*/  ISETP.GE.AND P1, PT, R7, UR4, PT ;  /* 0x0000000407007c0c */ /* 0x000fda000bf26270 */
[----:B------:R-:W1:Y:S01]  /*0a10*/  @!P1 LDC.64 R22, c[0x0][0x388] ;  /* 0x0000e200ff169b82 */ /* 0x000e620000000a00 */
[----:B0-----:R-:W-:Y:S02]  /*0a20*/  @P1 IMAD.IADD R11, R16, 0x1, R7 ;  /* 0x00000001100b1824 */ /* 0x001fe400078e0207 */
[----:B-1----:R-:W-:-:S04]  /*0a30*/  @!P1 IMAD.WIDE R22, R7, 0x4, R22 ;  /* 0x0000000407169825 */ /* 0x002fc800078e0216 */
[----:B---3--:R-:W-:-:S05]  /*0a40*/  IMAD.WIDE R8, R25, 0x4, R2 ;  /* 0x0000000419087825 */ /* 0x008fca00078e0202 */
[----:B------:R2:W-:Y:S04]  /*0a50*/  STG.E desc[UR6][R8.64], R13 ;  /* 0x0000000d08007986 */ /* 0x0005e8000c101906 */
[----:B------:R-:W3:Y:S01]  /*0a60*/  @!P1 LDG.E R11, desc[UR6][R22.64] ;  /* 0x00000006160b9981 */ /* 0x000ee2000c1e1900 */
[----:B------:R-:W-:-:S04]  /*0a70*/  IADD3 R19, PT, PT, R19, 0x4, RZ ;  /* 0x0000000413137810 */ /* 0x000fc80007ffe0ff */
[----:B------:R-:W-:Y:S01]  /*0a80*/  ISETP.NE.AND P1, PT, R19, RZ, PT ;  /* 0x000000ff1300720c */ /* 0x000fe20003f25270 */
[----:B------:R-:W-:Y:S02]  /*0a90*/  VIADD R17, R17, 0x10 ;  /* 0x0000001011117836 */ /* 0x000fe40000000000 */
[----:B---3--:R-:W-:-:S05]  /*0aa0*/  IMAD.WIDE R6, R11, 0x4, R2 ;  /* 0x000000040b067825 */ /* 0x008fca00078e0202 */
[----:B------:R2:W-:Y:S05]  /*0ab0*/  STG.E desc[UR6][R6.64], R13 ;  /* 0x0000000d06007986 */ /* 0x0005ea000c101906 */
[----:B------:R-:W-:Y:S05]  /*0ac0*/  @P1 BRA `(.L_x_32) ;  /* 0xfffffffc00781947 */ /* 0x000fea000383ffff */
.L_x_31:
[----:B------:R-:W-:Y:S05]  /*0ad0*/  BSYNC.RECONVERGENT B1 ;  /* 0x0000000000017941 */ /* 0x000fea0003800200 */
.L_x_30:
[----:B------:R-:W-:Y:S05]  /*0ae0*/  @!P0 BRA `(.L_x_29) ;  /* 0x00000000003c8947 */ /* 0x000fea0003800000 */
[----:B------:R-:W1:Y:S01]  /*0af0*/  LDC.64 R2, c[0x0][0x3a8] ;  /* 0x0000ea00ff027b82 */ /* 0x000e620000000a00 */
[----:B------:R-:W-:Y:S01]  /*0b00*/  IMAD R18, R18, 0x4, R1 ;  /* 0x0000000412127824 */ /* 0x000fe200078e0201 */
[----:B------:R-:W-:-:S07]  /*0b10*/  IADD3 R15, PT, PT, -R15, RZ, RZ ;  /* 0x000000ff0f0f7210 */ /* 0x000fce0007ffe1ff */
.L_x_33:
[----:B--2---:R-:W2:Y:S02]  /*0b20*/  LDL R9, [R18] ;  /* 0x0000000012097983 */ /* 0x004ea40000100800 */
[----:B--2---:R-:W-:-:S13]  /*0b30*/  ISETP.GE.AND P0, PT, R9, UR5, PT ;  /* 0x0000000509007c0c */ /* 0x004fda000bf06270 */
[----:B0-----:R-:W0:Y:S01]  /*0b40*/  @!P0 LDC.64 R4, c[0x0][0x388] ;  /* 0x0000e200ff048b82 */ /* 0x001e220000000a00 */
[----:B---3--:R-:W-:Y:S02]  /*0b50*/  @P0 IMAD.IADD R7, R16, 0x1, R9 ;  /* 0x0000000110070824 */ /* 0x008fe400078e0209 */
[----:B0-----:R-:W-:-:S05]  /*0b60*/  @!P0 IMAD.WIDE R4, R9, 0x4, R4 ;  /* 0x0000000409048825 */ /* 0x001fca00078e0204 */
[----:B------:R-:W1:Y:S01]  /*0b70*/  @!P0 LDG.E R7, desc[UR6][R4.64] ;  /* 0x0000000604078981 */ /* 0x000e62000c1e1900 */
[----:B------:R-:W-:Y:S01]  /*0b80*/  IADD3 R15, PT, PT, R15, 0x1, RZ ;  /* 0x000000010f0f7810 */ /* 0x000fe20007ffe0ff */
[----:B------:R-:W-:-:S03]  /*0b90*/  VIADD R18, R18, 0x4 ;  /* 0x0000000412127836 */ /* 0x000fc60000000000 */
[----:B------:R-:W-:Y:S01]  /*0ba0*/  ISETP.NE.AND P0, PT, R15, RZ, PT ;  /* 0x000000ff0f00720c */ /* 0x000fe20003f05270 */
[----:B-1----:R-:W-:-:S05]  /*0bb0*/  IMAD.WIDE R6, R7, 0x4, R2 ;  /* 0x0000000407067825 */ /* 0x002fca00078e0202 */
[----:B------:R3:W-:Y:S07]  /*0bc0*/  STG.E desc[UR6][R6.64], R13 ;  /* 0x0000000d06007986 */ /* 0x0007ee000c101906 */
[----:B------:R-:W-:Y:S05]  /*0bd0*/  @P0 BRA `(.L_x_33) ;  /* 0xfffffffc00d00947 */ /* 0x000fea000383ffff */
.L_x_29:
[----:B------:R-:W-:Y:S05]  /*0be0*/  BSYNC.RECONVERGENT B0 ;  /* 0x0000000000007941 */ /* 0x000fea0003800200 */
.L_x_28:
[----:B------:R-:W-:-:S13]  /*0bf0*/  ISETP.GE.AND P0, PT, R12, 0x1, PT ;  /* 0x000000010c00780c */ /* 0x000fda0003f06270 */
[----:B------:R-:W-:Y:S05]  /*0c00*/  @!P0 EXIT ;  /* 0x000000000000894d */ /* 0x000fea0003800000 */
[----:B------:R-:W1:Y:S01]  /*0c10*/  LDCU.64 UR4, c[0x0][0x3c0] ;  /* 0x00007800ff0477ac */ /* 0x000e620008000a00 */
[----:B------:R-:W-:Y:S01]  /*0c20*/  ISETP.GE.U32.AND P1, PT, R14, 0x3, PT ;  /* 0x000000030e00780c */ /* 0x000fe20003f26070 */
[----:B------:R-:W-:Y:S01]  /*0c30*/  BSSY.RECONVERGENT B0, `(.L_x_34) ;  /* 0x000002d000007945 */ /* 0x000fe20003800200 */
[----:B0-2---:R-:W-:Y:S01]  /*0c40*/  LOP3.LUT R4, R12, 0x3, RZ, 0xc0, !PT ;  /* 0x000000030c047812 */ /* 0x005fe200078ec0ff */
[----:B------:R-:W-:-:S03]  /*0c50*/  HFMA2 R5, -RZ, RZ, 0, 0 ;  /* 0x00000000ff057431 */ /* 0x000fc600000001ff */
[----:B------:R-:W-:Y:S01]  /*0c60*/  ISETP.NE.AND P0, PT, R4, RZ, PT ;  /* 0x000000ff0400720c */ /* 0x000fe20003f05270 */
[----:B-1----:R-:W-:Y:S01]  /*0c70*/  UIADD3 UR4, UPT, UPT, -UR4, UR5, URZ ;  /* 0x0000000504047290 */ /* 0x002fe2000fffe1ff */
[----:B------:R-:W0:Y:S05]  /*0c80*/  LDCU UR5, c[0x0][0x3c0] ;  /* 0x00007800ff0577ac */ /* 0x000e2a0008000800 */
[----:B------:R-:W-:Y:S06]  /*0c90*/  @!P1 BRA `(.L_x_35) ;  /* 0x0000000000989947 */ /* 0x000fec0003800000 */
[----:B------:R-:W1:Y:S01]  /*0ca0*/  LDC.64 R2, c[0x0][0x3a8] ;  /* 0x0000ea00ff027b82 */ /* 0x000e620000000a00 */
[----:B------:R-:W-:Y:S01]  /*0cb0*/  LOP3.LUT R5, R12, 0x7ffffffc, RZ, 0xc0, !PT ;  /* 0x7ffffffc0c057812 */ /* 0x000fe200078ec0ff */
[----:B---3--:R-:W-:-:S03]  /*0cc0*/  VIADD R6, R1, 0x30 ;  /* 0x0000003001067836 */ /* 0x008fc60000000000 */
[----:B------:R-:W-:-:S07]  /*0cd0*/  IADD3 R7, PT, PT, -R5, RZ, RZ ;  /* 0x000000ff05077210 */ /* 0x000fce0007ffe1ff */
.L_x_36:
[----:B--2---:R-:W0:Y:S04]  /*0ce0*/  LDL.64 R10, [R6+-0x8] ;  /* 0xfffff800060a7983 */ /* 0x004e280000100a00 */
[----:B------:R-:W2:Y:S01]  /*0cf0*/  LDL.64 R8, [R6] ;  /* 0x0000000006087983 */ /* 0x000ea20000100a00 */
[----:B0-----:R-:W-:-:S13]  /*0d00*/  ISETP.GE.AND P1, PT, R10, UR5, PT ;  /* 0x000000050a007c0c */ /* 0x001fda000bf26270 */
[----:B------:R-:W0:Y:S01]  /*0d10*/  @!P1 LDC.64 R14, c[0x0][0x388] ;  /* 0x0000e200ff0e9b82 */ /* 0x000e220000000a00 */
[C---:B------:R-:W-:Y:S02]  /*0d20*/  @P1 VIADD R17, R10.reuse, UR4 ;  /* 0x000000040a111c36 */ /* 0x040fe40008000000 */
[----:B0-----:R-:W-:-:S05]  /*0d30*/  @!P1 IMAD.WIDE R14, R10, 0x4, R14 ;  /* 0x000000040a0e9825 */ /* 0x001fca00078e020e */
[----:B------:R-:W1:Y:S01]  /*0d40*/  @!P1 LDG.E R17, desc[UR6][R14.64] ;  /* 0x000000060e119981 */ /* 0x000e62000c1e1900 */
[----:B------:R-:W-:-:S13]  /*0d50*/  ISETP.GE.AND P1, PT, R11, UR5, PT ;  /* 0x000000050b007c0c */ /* 0x000fda000bf26270 */
[----:B------:R-:W0:Y:S02]  /*0d60*/  @!P1 LDC.64 R18, c[0x0][0x388] ;  /* 0x0000e200ff129b82 */ /* 0x000e240000000a00 */
[C---:B0-----:R-:W-:Y:S01]  /*0d70*/  @!P1 IMAD.WIDE R18, R11.reuse, 0x4, R18 ;  /* 0x000000040b129825 */ /* 0x041fe200078e0212 */
[----:B------:R-:W-:-:S03]  /*0d80*/  @P1 IADD3 R11, PT, PT, R11, UR4, RZ ;  /* 0x000000040b0b1c10 */ /* 0x000fc6000fffe0ff */
[----:B-1----:R-:W-:-:S05]  /*0d90*/  IMAD.WIDE R16, R17, 0x4, R2 ;  /* 0x0000000411107825 */ /* 0x002fca00078e0202 */
[----:B------:R0:W-:Y:S04]  /*0da0*/  STG.E desc[UR6][R16.64], R13 ;  /* 0x0000000d10007986 */ /* 0x0001e8000c101906 */
[----:B------:R-:W3:Y:S01]  /*0db0*/  @!P1 LDG.E R11, desc[UR6][R18.64] ;  /* 0x00000006120b9981 */ /* 0x000ee2000c1e1900 */
[----:B--2---:R-:W-:-:S13]  /*0dc0*/  ISETP.GE.AND P1, PT, R8, UR5, PT ;  /* 0x0000000508007c0c */ /* 0x004fda000bf26270 */
[----:B------:R-:W1:Y:S01]  /*0dd0*/  @!P1 LDC.64 R20, c[0x0][0x388] ;  /* 0x0000e200ff149b82 */ /* 0x000e620000000a00 */
[C---:B------:R-:W-:Y:S02]  /*0de0*/  @P1 VIADD R23, R8.reuse, UR4 ;  /* 0x0000000408171c36 */ /* 0x040fe40008000000 */
[----:B-1----:R-:W-:-:S04]  /*0df0*/  @!P1 IMAD.WIDE R14, R8, 0x4, R20 ;  /* 0x00000004080e9825 */ /* 0x002fc800078e0214 */
[----:B---3--:R-:W-:-:S05]  /*0e00*/  IMAD.WIDE R10, R11, 0x4, R2 ;  /* 0x000000040b0a7825 */ /* 0x008fca00078e0202 */
[----:B------:R2:W-:Y:S04]  /*0e10*/  STG.E desc[UR6][R10.64], R13 ;  /* 0x0000000d0a007986 */ /* 0x0005e8000c101906 */
[----:B------:R-:W0:Y:S01]  /*0e20*/  @!P1 LDG.E R23, desc[UR6][R14.64] ;  /* 0x000000060e179981 */ /* 0x000e22000c1e1900 */
[----:B------:R-:W-:-:S13]  /*0e30*/  ISETP.GE.AND P1, PT, R9, UR5, PT ;  /* 0x0000000509007c0c */ /* 0x000fda000bf26270 */
[----:B------:R-:W1:Y:S01]  /*0e40*/  @!P1 LDC.64 R20, c[0x0][0x388] ;  /* 0x0000e200ff149b82 */ /* 0x000e620000000a00 */
[C---:B------:R-:W-:Y:S01]  /*0e50*/  @P1 IADD3 R25, PT, PT, R9.reuse, UR4, RZ ;  /* 0x0000000409191c10 */ /* 0x040fe2000fffe0ff */
[----:B-1----:R-:W-:-:S04]  /*0e60*/  @!P1 IMAD.WIDE R8, R9, 0x4, R20 ;  /* 0x0000000409089825 */ /* 0x002fc800078e0214 */
[----:B0-----:R-:W-:-:S05]  /*0e70*/  IMAD.WIDE R16, R23, 0x4, R2 ;  /* 0x0000000417107825 */ /* 0x001fca00078e0202 */
[----:B------:R2:W-:Y:S04]  /*0e80*/  STG.E desc[UR6][R16.64], R13 ;  /* 0x0000000d10007986 */ /* 0x0005e8000c101906 */
[----:B------:R-:W3:Y:S01]  /*0e90*/  @!P1 LDG.E R25, desc[UR6][R8.64] ;  /* 0x0000000608199981 */ /* 0x000ee2000c1e1900 */
[----:B------:R-:W-:-:S05]  /*0ea0*/  VIADD R7, R7, 0x4 ;  /* 0x0000000407077836 */ /* 0x000fca0000000000 */
[----:B------:R-:W-:Y:S02]  /*0eb0*/  ISETP.NE.AND P1, PT, R7, RZ, PT ;  /* 0x000000ff0700720c */ /* 0x000fe40003f25270 */
[----:B------:R-:W-:Y:S01]  /*0ec0*/  IADD3 R6, PT, PT, R6, 0x10, RZ ;  /* 0x0000001006067810 */ /* 0x000fe20007ffe0ff */
[----:B---3--:R-:W-:-:S05]  /*0ed0*/  IMAD.WIDE R18, R25, 0x4, R2 ;  /* 0x0000000419127825 */ /* 0x008fca00078e0202 */
[----:B------:R2:W-:Y:S05]  /*0ee0*/  STG.E desc[UR6][R18.64], R13 ;  /* 0x0000000d12007986 */ /* 0x0005ea000c101906 */
[----:B------:R-:W-:Y:S05]  /*0ef0*/  @P1 BRA `(.L_x_36) ;  /* 0xfffffffc00781947 */ /* 0x000fea000383ffff */
.L_x_35:
[----:B0-----:R-:W-:Y:S05]  /*0f00*/  BSYNC.RECONVERGENT B0 ;  /* 0x0000000000007941 */ /* 0x001fea0003800200 */
.L_x_34:
[----:B------:R-:W-:Y:S05]  /*0f10*/  @!P0 EXIT ;  /* 0x000000000000894d */ /* 0x000fea0003800000 */
[----:B---3--:R-:W0:Y:S01]  /*0f20*/  LDC.64 R6, c[0x0][0x3a8] ;  /* 0x0000ea00ff067b82 */ /* 0x008e220000000a00 */
[----:B------:R-:W-:Y:S01]  /*0f30*/  IMAD R8, R5, 0x4, R0 ;  /* 0x0000000405087824 */ /* 0x000fe200078e0200 */
[----:B------:R-:W1:Y:S01]  /*0f40*/  LDCU UR5, c[0x0][0x3c0] ;  /* 0x00007800ff0577ac */ /* 0x000e620008000800 */
[----:B------:R-:W-:-:S07]  /*0f50*/  IMAD.MOV R0, RZ, RZ, -R4 ;  /* 0x000000ffff007224 */ /* 0x000fce00078e0a04 */
.L_x_37:
[----:B------:R-:W1:Y:S02]  /*0f60*/  LDL R9, [R8] ;  /* 0x0000000008097983 */ /* 0x000e640000100800 */
[----:B-1----:R-:W-:-:S13]  /*0f70*/  ISETP.GE.AND P0, PT, R9, UR5, PT ;  /* 0x0000000509007c0c */ /* 0x002fda000bf06270 */
[----:B------:R-:W1:Y:S01]  /*0f80*/  @!P0 LDC.64 R2, c[0x0][0x388] ;  /* 0x0000e200ff028b82 */ /* 0x000e620000000a00 */
[C---:B---3--:R-:W-:Y:S01]  /*0f90*/  @P0 IADD3 R5, PT, PT, R9.reuse, UR4, RZ ;  /* 0x0000000409050c10 */ /* 0x048fe2000fffe0ff */
[----:B-1----:R-:W-:-:S05]  /*0fa0*/  @!P0 IMAD.WIDE R2, R9, 0x4, R2 ;  /* 0x0000000409028825 */ /* 0x002fca00078e0202 */
[----:B------:R-:W0:Y:S01]  /*0fb0*/  @!P0 LDG.E R5, desc[UR6][R2.64] ;  /* 0x0000000602058981 */ /* 0x000e22000c1e1900 */
[----:B------:R-:W-:Y:S01]  /*0fc0*/  VIADD R0, R0, 0x1 ;  /* 0x0000000100007836 */ /* 0x000fe20000000000 */
[----:B------:R-:W-:-:S04]  /*0fd0*/  IADD3 R8, PT, PT, R8, 0x4, RZ ;  /* 0x0000000408087810 */ /* 0x000fc80007ffe0ff */
[----:B------:R-:W-:Y:S01]  /*0fe0*/  ISETP.NE.AND P0, PT, R0, RZ, PT ;  /* 0x000000ff0000720c */ /* 0x000fe20003f05270 */
[----:B0-----:R-:W-:-:S05]  /*0ff0*/  IMAD.WIDE R4, R5, 0x4, R6 ;  /* 0x0000000405047825 */ /* 0x001fca00078e0206 */
[----:B------:R3:W-:Y:S07]  /*1000*/  STG.E desc[UR6][R4.64], R13 ;  /* 0x0000000d04007986 */ /* 0x0007ee000c101906 */
[----:B------:R-:W-:Y:S05]  /*1010*/  @P0 BRA `(.L_x_37) ;  /* 0xfffffffc00d00947 */ /* 0x000fea000383ffff */
[----:B------:R-:W-:Y:S05]  /*1020*/  EXIT ;  /* 0x000000000000794d */ /* 0x000fea0003800000 */
.L_x_38:
        /* <DEDUP_REMOVED lines=13> */
.L_x_77:


//--------------------- .text._Z3lcaPiS_S_S_S_S_S_S_i --------------------------
	.section	.text._Z3lcaPiS_S_S_S_S_S_S_i,"ax",@progbits
	.align	128
        .global         _Z3lcaPiS_S_S_S_S_S_S_i
        .type           _Z3lcaPiS_S_S_S_S_S_S_i,@function
        .size           _Z3lcaPiS_S_S_S_S_S_S_i,(.L_x_78 - _Z3lcaPiS_S_S_S_S_S_S_i)
        .other          _Z3lcaPiS_S_S_S_S_S_S_i,@"STO_CUDA_ENTRY STV_DEFAULT"
_Z3lcaPiS_S_S_S_S_S_S_i:
.text._Z3lcaPiS_S_S_S_S_S_S_i:
[----:B------:R-:W0:Y:S01]  /*0000*/  LDC R1, c[0x0][0x37c] ;  /* 0x0000df00ff017b82 */ /* 0x000e220000000800 */
[----:B------:R-:W1:Y:S07]  /*0010*/  S2R R3, SR_TID.X ;  /* 0x0000000000037919 */ /* 0x000e6e0000002100 */
[----:B------:R-:W1:Y:S01]  /*0020*/  S2UR UR6, SR_CTAID.X ;  /* 0x00000000000679c3 */ /* 0x000e620000002500 */
[----:B------:R-:W2:Y:S01]  /*0030*/  LDCU.64 UR4, c[0x0][0x358] ;  /* 0x00006b00ff0477ac */ /* 0x000ea20008000a00 */
[----:B0-----:R-:W-:-:S06]  /*0040*/  IADD3 R1, PT, PT, R1, -0x50, RZ ;  /* 0xffffffb001017810 */ /* 0x001fcc0007ffe0ff */
[----:B------:R-:W1:Y:S08]  /*0050*/  LDC R0, c[0x0][0x360] ;  /* 0x0000d800ff007b82 */ /* 0x000e700000000800 */
[----:B------:R-:W0:Y:S01]  /*0060*/  LDC.64 R4, c[0x0][0x398] ;  /* 0x0000e600ff047b82 */ /* 0x000e220000000a00 */
[----:B-1----:R-:W-:-:S04]  /*0070*/  IMAD R0, R0, UR6, R3 ;  /* 0x0000000600007c24 */ /* 0x002fc8000f8e0203 */
[----:B------:R-:W-:-:S04]  /*0080*/  IMAD R3, R0, 0x3, RZ ;  /* 0x0000000300037824 */ /* 0x000fc800078e02ff */
[----:B0-----:R-:W-:-:S05]  /*0090*/  IMAD.WIDE R4, R3, 0x4, R4 ;  /* 0x0000000403047825 */ /* 0x001fca00078e0204 */
[----:B--2---:R-:W2:Y:S04]  /*00a0*/  LDG.E R3, desc[UR4][R4.64] ;  /* 0x0000000404037981 */ /* 0x004ea8000c1e1900 */
[----:B------:R0:W5:Y:S04]  /*00b0*/  LDG.E R9, desc[UR4][R4.64+0x4] ;  /* 0x0000040404097981 */ /* 0x000168000c1e1900 */
[----:B------:R0:W5:Y:S01]  /*00c0*/  LDG.E R8, desc[UR4][R4.64+0x8] ;  /* 0x0000080404087981 */ /* 0x000162000c1e1900 */
[----:B------:R-:W-:Y:S01]  /*00d0*/  BSSY.RECONVERGENT B0, `(.L_x_39) ;  /* 0x0000011000007945 */ /* 0x000fe20003800200 */
[----:B------:R-:W-:Y:S01]  /*00e0*/  IMAD.MOV.U32 R2, RZ, RZ, RZ ;  /* 0x000000ffff027224 */ /* 0x000fe200078e00ff */
[----:B--2---:R-:W-:-:S13]  /*00f0*/  ISETP.NE.AND P0, PT, R3, RZ, PT ;  /* 0x000000ff0300720c */ /* 0x004fda0003f05270 */
[----:B0-----:R-:W-:Y:S05]  /*0100*/  @!P0 BRA `(.L_x_40) ;  /* 0x0000000000348947 */ /* 0x001fea0003800000 */
[----:B------:R-:W0:Y:S01]  /*0110*/  LDC.64 R4, c[0x0][0x390] ;  /* 0x0000e400ff047b82 */ /* 0x000e220000000a00 */
[----:B------:R-:W-:Y:S01]  /*0120*/  BSSY.RECONVERGENT B1, `(.L_x_41) ;  /* 0x000000a000017945 */ /* 0x000fe20003800200 */
[----:B------:R-:W-:Y:S01]  /*0130*/  MOV R7, R3 ;  /* 0x0000000300077202 */ /* 0x000fe20000000f00 */
[----:B------:R-:W-:-:S07]  /*0140*/  IMAD.MOV.U32 R6, RZ, RZ, RZ ;  /* 0x000000ffff067224 */ /* 0x000fce00078e00ff */
.L_x_42:
[----:B------:R-:W-:Y:S01]  /*0150*/  LEA R10, R6, R1, 0x2 ;  /* 0x00000001060a7211 */ /* 0x000fe200078e10ff */
[----:B0-----:R-:W-:-:S04]  /*0160*/  IMAD.WIDE R2, R7, 0x4, R4 ;  /* 0x0000000407027825 */ /* 0x001fc800078e0204 */
[----:B------:R0:W-:Y:S04]  /*0170*/  STL [R10], R7 ;  /* 0x000000070a007387 */ /* 0x0001e80000100800 */
[----:B0-----:R-:W2:Y:S01]  /*0180*/  LDG.E R7, desc[UR4][R2.64] ;  /* 0x0000000402077981 */ /* 0x001ea2000c1e1900 */
[----:B------:R-:W-:Y:S01]  /*0190*/  VIADD R6, R6, 0x1 ;  /* 0x0000000106067836 */ /* 0x000fe20000000000 */
[----:B--2---:R-:W-:-:S13]  /*01a0*/  ISETP.NE.AND P0, PT, R7, RZ, PT ;  /* 0x000000ff0700720c */ /* 0x004fda0003f05270 */
[----:B------:R-:W-:Y:S05]  /*01b0*/  @P0 BRA `(.L_x_42) ;  /* 0xfffffffc00e40947 */ /* 0x000fea000383ffff */
[----:B------:R-:W-:Y:S05]  /*01c0*/  BSYNC.RECONVERGENT B1 ;  /* 0x0000000000017941 */ /* 0x000fea0003800200 */
.L_x_41:
[----:B------:R-:W-:-:S07]  /*01d0*/  MOV R2, R6 ;  /* 0x0000000600027202 */ /* 0x000fce0000000f00 */
.L_x_40:
[----:B------:R-:W-:Y:S05]  /*01e0*/  BSYNC.RECONVERGENT B0 ;  /* 0x0000000000007941 */ /* 0x000fea0003800200 */
.L_x_39:
[----:B------:R-:W-:Y:S01]  /*01f0*/  IMAD R5, R2, 0x4, R1 ;  /* 0x0000000402057824 */ /* 0x000fe200078e0201 */
[----:B-----5:R-:W-:Y:S01]  /*0200*/  ISETP.NE.AND P0, PT, R9, RZ, PT ;  /* 0x000000ff0900720c */ /* 0x020fe20003f05270 */
[----:B------:R-:W-:Y:S01]  /*0210*/  BSSY.RECONVERGENT B0, `(.L_x_43) ;  /* 0x0000010000007945 */ /* 0x000fe20003800200 */
[----:B------:R-:W-:Y:S02]  /*0220*/  HFMA2 R3, -RZ, RZ, 0, 0 ;  /* 0x00000000ff037431 */ /* 0x000fe400000001ff */
[----:B------:R-:W-:Y:S01]  /*0230*/  VIADD R4, R1, 0x28 ;  /* 0x0000002801047836 */ /* 0x000fe20000000000 */
[----:B------:R0:W-:Y:S08]  /*0240*/  STL [R5], RZ ;  /* 0x000000ff05007387 */ /* 0x0001f00000100800 */
[----:B0-----:R-:W-:Y:S05]  /*0250*/  @!P0 BRA `(.L_x_44) ;  /* 0x00000000002c8947 */ /* 0x001fea0003800000 */
[----:B------:R-:W0:Y:S01]  /*0260*/  LDC.64 R10, c[0x0][0x390] ;  /* 0x0000e400ff0a7b82 */ /* 0x000e220000000a00 */
[----:B------:R-:W-:Y:S01]  /*0270*/  BSSY.RECONVERGENT B1, `(.L_x_44) ;  /* 0x0000009000017945 */ /* 0x000fe20003800200 */
[----:B------:R-:W-:-:S07]  /*0280*/  MOV R3, RZ ;  /* 0x000000ff00037202 */ /* 0x000fce0000000f00 */
.L_x_45:
[----:B------:R-:W-:Y:S02]  /*0290*/  IMAD R12, R3, 0x4, R4 ;  /* 0x00000004030c7824 */ /* 0x000fe400078e0204 */
[----:B0-----:R-:W-:-:S03]  /*02a0*/  IMAD.WIDE R6, R9, 0x4, R10 ;  /* 0x0000000409067825 */ /* 0x001fc600078e020a */
[----:B------:R0:W-:Y:S04]  /*02b0*/  STL [R12], R9 ;  /* 0x000000090c007387 */ /* 0x0001e80000100800 */
[----:B0-----:R-:W2:Y:S01]  /*02c0*/  LDG.E R9, desc[UR4][R6.64] ;  /* 0x0000000406097981 */ /* 0x001ea2000c1e1900 */
[----:B------:R-:W-:Y:S02]  /*02d0*/  IADD3 R3, PT, PT, R3, 0x1, RZ ;  /* 0x0000000103037810 */ /* 0x000fe40007ffe0ff */
[----:B--2---:R-:W-:-:S13]  /*02e0*/  ISETP.NE.AND P0, PT, R9, RZ, PT ;  /* 0x000000ff0900720c */ /* 0x004fda0003f05270 */
[----:B------:R-:W-:Y:S05]  /*02f0*/  @P0 BRA `(.L_x_45) ;  /* 0xfffffffc00e40947 */ /* 0x000fea000383ffff */
[----:B------:R-:W-:Y:S05]  /*0300*/  BSYNC.RECONVERGENT B1 ;  /* 0x0000000000017941 */ /* 0x000fea0003800200 */
.L_x_44:
[----:B------:R-:W-:Y:S05]  /*0310*/  BSYNC.RECONVERGENT B0 ;  /* 0x0000000000007941 */ /* 0x000fea0003800200 */
.L_x_43:
[C---:B------:R-:W-:Y:S01]  /*0320*/  IMAD R5, R3.reuse, 0x4, R4 ;  /* 0x0000000403057824 */ /* 0x040fe200078e0204 */
[----:B------:R-:W-:Y:S01]  /*0330*/  VIMNMX.U32 R9, PT, PT, R3, R2, PT ;  /* 0x0000000203097248 */ /* 0x000fe20003fe0000 */
[----:B------:R-:W-:Y:S01]  /*0340*/  BSSY.RECONVERGENT B0, `(.L_x_46) ;  /* 0x0000013000007945 */ /* 0x000fe20003800200 */
[----:B------:R-:W-:Y:S02]  /*0350*/  IMAD.MOV.U32 R6, RZ, RZ, RZ ;  /* 0x000000ffff067224 */ /* 0x000fe400078e00ff */
[----:B------:R0:W-:Y:S01]  /*0360*/  STL [R5], RZ ;  /* 0x000000ff05007387 */ /* 0x0001e20000100800 */
[----:B------:R-:W-:Y:S02]  /*0370*/  LOP3.LUT R11, RZ, R9, RZ, 0x33, !PT ;  /* 0x00000009ff0b7212 */ /* 0x000fe400078e33ff */
[----:B0-----:R-:W-:-:S07]  /*0380*/  MOV R5, RZ ;  /* 0x000000ff00057202 */ /* 0x001fce0000000f00 */
.L_x_48:
[----:B------:R-:W-:Y:S01]  /*0390*/  IADD3 R10, PT, PT, -R6, R2, RZ ;  /* 0x00000002060a7210 */ /* 0x000fe20007ffe1ff */
[----:B------:R-:W-:-:S03]  /*03a0*/  IMAD.IADD R7, R3, 0x1, -R6 ;  /* 0x0000000103077824 */ /* 0x000fc600078e0a06 */
[----:B------:R-:W-:Y:S01]  /*03b0*/  LEA R10, R10, R1, 0x2 ;  /* 0x000000010a0a7211 */ /* 0x000fe200078e10ff */
[----:B------:R-:W-:-:S05]  /*03c0*/  IMAD R7, R7, 0x4, R4 ;  /* 0x0000000407077824 */ /* 0x000fca00078e0204 */
[----:B------:R-:W2:Y:S04]  /*03d0*/  LDL R10, [R10] ;  /* 0x000000000a0a7983 */ /* 0x000ea80000100800 */
[----:B------:R-:W2:Y:S02]  /*03e0*/  LDL R7, [R7] ;  /* 0x0000000007077983 */ /* 0x000ea40000100800 */
[----:B--2---:R-:W-:-:S13]  /*03f0*/  ISETP.NE.AND P0, PT, R10, R7, PT ;  /* 0x000000070a00720c */ /* 0x004fda0003f05270 */
[----:B------:R-:W-:Y:S05]  /*0400*/  @P0 BRA `(.L_x_47) ;  /* 0x0000000000180947 */ /* 0x000fea0003800000 */
[C---:B------:R-:W-:Y:S02]  /*0410*/  ISETP.NE.AND P0, PT, R6.reuse, R9, PT ;  /* 0x000000090600720c */ /* 0x040fe40003f05270 */
[----:B------:R-:W-:Y:S02]  /*0420*/  IADD3 R7, PT, PT, R6, 0x1, RZ ;  /* 0x0000000106077810 */ /* 0x000fe40007ffe0ff */
[----:B------:R-:W-:-:S03]  /*0430*/  LOP3.LUT R5, RZ, R6, RZ, 0x33, !PT ;  /* 0x00000006ff057212 */ /* 0x000fc600078e33ff */
[----:B------:R-:W-:-:S06]  /*0440*/  IMAD.MOV.U32 R6, RZ, RZ, R7 ;  /* 0x000000ffff067224 */ /* 0x000fcc00078e0007 */
[----:B------:R-:W-:Y:S05]  /*0450*/  @P0 BRA `(.L_x_48) ;  /* 0xfffffffc00cc0947 */ /* 0x000fea000383ffff */
[----:B------:R-:W-:-:S07]  /*0460*/  MOV R5, R11 ;  /* 0x0000000b00057202 */ /* 0x000fce0000000f00 */
.L_x_47:
[----:B------:R-:W-:Y:S05]  /*0470*/  BSYNC.RECONVERGENT B0 ;  /* 0x0000000000007941 */ /* 0x000fea0003800200 */
.L_x_46:
[----:B------:R-:W-:Y:S01]  /*0480*/  IMAD.IADD R6, R5, 0x1, R2 ;  /* 0x0000000105067824 */ /* 0x000fe200078e0202 */
[----:B------:R-:W0:Y:S04]  /*0490*/  LDC.64 R10, c[0x0][0x3b0] ;  /* 0x0000ec00ff0a7b82 */ /* 0x000e280000000a00 */
[----:B------:R-:W-:-:S04]  /*04a0*/  IADD3 R14, PT, PT, R6, 0x1, RZ ;  /* 0x00000001060e7810 */ /* 0x000fc80007ffe0ff */
[----:B------:R-:W1:Y:S01]  /*04b0*/  LDC.64 R12, c[0x0][0x3a8] ;  /* 0x0000ea00ff0c7b82 */ /* 0x000e620000000a00 */
[----:B------:R-:W-:-:S06]  /*04c0*/  IMAD R7, R14, 0x4, R1 ;  /* 0x000000040e077824 */ /* 0x000fcc00078e0201 */
[----:B------:R-:W2:Y:S01]  /*04d0*/  LDL R7, [R7] ;  /* 0x0000000007077983 */ /* 0x000ea20000100800 */
[----:B------:R-:W-:Y:S01]  /*04e0*/  ISETP.GE.AND P0, PT, R14, 0x1, PT ;  /* 0x000000010e00780c */ /* 0x000fe20003f06270 */
[----:B------:R-:W-:Y:S01]  /*04f0*/  BSSY.RECONVERGENT B0, `(.L_x_49) ;  /* 0x000005a000007945 */ /* 0x000fe20003800200 */
[----:B------:R-:W-:-:S05]  /*0500*/  IADD3 R20, PT, PT, R5, R3, RZ ;  /* 0x0000000305147210 */ /* 0x000fca0007ffe0ff */
[----:B------:R-:W-:Y:S02]  /*0510*/  VIADD R21, R20, 0x1 ;  /* 0x0000000114157836 */ /* 0x000fe40000000000 */
[----:B0-----:R-:W-:-:S04]  /*0520*/  IMAD.WIDE R10, R0, 0x4, R10 ;  /* 0x00000004000a7825 */ /* 0x001fc800078e020a */
[----:B-1----:R-:W-:Y:S01]  /*0530*/  IMAD.WIDE R8, R8, 0x4, R12 ;  /* 0x0000000408087825 */ /* 0x002fe200078e020c */
[----:B--2---:R0:W-:Y:S04]  /*0540*/  STG.E desc[UR4][R10.64], R7 ;  /* 0x000000070a007986 */ /* 0x0041e8000c101904 */
[----:B------:R0:W-:Y:S01]  /*0550*/  STG.E desc[UR4][R8.64], R0 ;  /* 0x0000000008007986 */ /* 0x0001e2000c101904 */
[----:B------:R-:W-:Y:S05]  /*0560*/  @!P0 BRA `(.L_x_50) ;  /* 0x0000000400488947 */ /* 0x000fea0003800000 */
[----:B------:R-:W-:Y:S01]  /*0570*/  ISETP.GE.U32.AND P0, PT, R6, 0x3, PT ;  /* 0x000000030600780c */ /* 0x000fe20003f06070 */
[----:B------:R-:W-:Y:S01]  /*0580*/  BSSY.RECONVERGENT B1, `(.L_x_51) ;  /* 0x000003a000017945 */ /* 0x000fe20003800200 */
[----:B------:R-:W-:Y:S01]  /*0590*/  HFMA2 R23, -RZ, RZ, 0, 0 ;  /* 0x00000000ff177431 */ /* 0x000fe200000001ff */
[----:B------:R-:W-:-:S10]  /*05a0*/  LOP3.LUT R22, R14, 0x3, RZ, 0xc0, !PT ;  /* 0x000000030e167812 */ /* 0x000fd400078ec0ff */
[----:B------:R-:W-:Y:S05]  /*05b0*/  @!P0 BRA `(.L_x_52) ;  /* 0x0000000000d88947 */ /* 0x000fea0003800000 */
[----:B0-----:R-:W0:Y:S01]  /*05c0*/  LDC.64 R8, c[0x0][0x3a8] ;  /* 0x0000ea00ff087b82 */ /* 0x001e220000000a00 */
[----:B------:R-:W-:Y:S01]  /*05d0*/  BSSY.RECONVERGENT B2, `(.L_x_52) ;  /* 0x0000034000027945 */ /* 0x000fe20003800200 */
[----:B------:R-:W-:Y:S01]  /*05e0*/  LOP3.LUT R23, R14, 0x7ffffffc, RZ, 0xc0, !PT ;  /* 0x7ffffffc0e177812 */ /* 0x000fe200078ec0ff */
[----:B------:R-:W-:Y:S01]  /*05f0*/  VIADD R25, R1, 0x8 ;  /* 0x0000000801197836 */ /* 0x000fe20000000000 */
[----:B------:R-:W-:Y:S01]  /*0600*/  IADD3 R24, PT, PT, -R6, RZ, RZ ;  /* 0x000000ff06187210 */ /* 0x000fe20007ffe1ff */
[----:B------:R-:W-:-:S03]  /*0610*/  IMAD.MOV.U32 R26, RZ, RZ, RZ ;  /* 0x000000ffff1a7224 */ /* 0x000fc600078e00ff */
[----:B------:R-:W1:Y:S04]  /*0620*/  LDC.64 R10, c[0x0][0x388] ;  /* 0x0000e200ff0a7b82 */ /* 0x000e680000000a00 */
.L_x_53:
[----:B------:R-:W1:Y:S01]  /*0630*/  LDL.64 R12, [R25+-0x8] ;  /* 0xfffff800190c7983 */ /* 0x000e620000100a00 */
[----:B------:R-:W-:-:S13]  /*0640*/  ISETP.NE.AND P0, PT, R24, RZ, PT ;  /* 0x000000ff1800720c */ /* 0x000fda0003f05270 */
[----:B------:R-:W2:Y:S01]  /*0650*/  @P0 LDC.64 R16, c[0x0][0x3a0] ;  /* 0x0000e800ff100b82 */ /* 0x000ea20000000a00 */
[----:B-1----:R-:W-:-:S06]  /*0660*/  IMAD.WIDE R18, R12, 0x4, R10 ;  /* 0x000000040c127825 */ /* 0x002fcc00078e020a */
[----:B------:R-:W0:Y:S01]  /*0670*/  LDG.E R19, desc[UR4][R18.64] ;  /* 0x0000000412137981 */ /* 0x000e22000c1e1900 */
[----:B------:R-:W-:Y:S01]  /*0680*/  @P0 MOV R15, 0x1 ;  /* 0x00000001000f0802 */ /* 0x000fe20000000f00 */
[----:B--2---:R-:W-:-:S04]  /*0690*/  @P0 IMAD.WIDE R16, R12, 0x4, R16 ;  /* 0x000000040c100825 */ /* 0x004fc800078e0210 */
[----:B------:R-:W-:-:S04]  /*06a0*/  IMAD.WIDE R28, R13, 0x4, R10 ;  /* 0x000000040d1c7825 */ /* 0x000fc800078e020a */
[----:B------:R-:W-:Y:S02]  /*06b0*/  VIADD R27, R26, 0x1 ;  /* 0x000000011a1b7836 */ /* 0x000fe40000000000 */
[----:B0-----:R-:W-:-:S05]  /*06c0*/  IMAD.WIDE R18, R19, 0x4, R8 ;  /* 0x0000000413127825 */ /* 0x001fca00078e0208 */
[----:B------:R-:W-:Y:S04]  /*06d0*/  STG.E desc[UR4][R18.64], R0 ;  /* 0x0000000012007986 */ /* 0x000fe8000c101904 */
[----:B------:R0:W-:Y:S04]  /*06e0*/  @P0 STG.E desc[UR4][R16.64], R15 ;  /* 0x0000000f10000986 */ /* 0x0001e8000c101904 */
[----:B------:R-:W2:Y:S04]  /*06f0*/  LDG.E R29, desc[UR4][R28.64] ;  /* 0x000000041c1d7981 */ /* 0x000ea8000c1e1900 */
[----:B0-----:R-:W3:Y:S01]  /*0700*/  LDL.64 R14, [R25] ;  /* 0x00000000190e7983 */ /* 0x001ee20000100a00 */
[----:B------:R-:W-:-:S13]  /*0710*/  ISETP.NE.AND P0, PT, R27, R6, PT ;  /* 0x000000061b00720c */ /* 0x000fda0003f05270 */
[----:B------:R-:W0:Y:S01]  /*0720*/  @P0 LDC.64 R16, c[0x0][0x3a0] ;  /* 0x0000e800ff100b82 */ /* 0x000e220000000a00 */
[----:B------:R-:W-:Y:S01]  /*0730*/  @P0 MOV R27, 0x1 ;  /* 0x00000001001b0802 */ /* 0x000fe20000000f00 */
[----:B--2---:R-:W-:-:S05]  /*0740*/  IMAD.WIDE R18, R29, 0x4, R8 ;  /* 0x000000041d127825 */ /* 0x004fca00078e0208 */
[----:B------:R0:W-:Y:S02]  /*0750*/  STG.E desc[UR4][R18.64], R0 ;  /* 0x0000000012007986 */ /* 0x0001e4000c101904 */
[----:B0-----:R-:W-:-:S04]  /*0760*/  @P0 IMAD.WIDE R18, R13, 0x4, R16 ;  /* 0x000000040d120825 */ /* 0x001fc800078e0210 */
[----:B---3--:R-:W-:Y:S01]  /*0770*/  IMAD.WIDE R12, R14, 0x4, R10 ;  /* 0x000000040e0c7825 */ /* 0x008fe200078e020a */
[----:B------:R-:W-:Y:S05]  /*0780*/  @P0 STG.E desc[UR4][R18.64], R27 ;  /* 0x0000001b12000986 */ /* 0x000fea000c101904 */
[----:B------:R-:W2:Y:S01]  /*0790*/  LDG.E R13, desc[UR4][R12.64] ;  /* 0x000000040c0d7981 */ /* 0x000ea2000c1e1900 */
[----:B------:R-:W-:-:S05]  /*07a0*/  VIADD R17, R26, 0x2 ;  /* 0x000000021a117836 */ /* 0x000fca0000000000 */
[----:B------:R-:W-:-:S13]  /*07b0*/  ISETP.NE.AND P0, PT, R17, R6, PT ;  /* 0x000000061100720c */ /* 0x000fda0003f05270 */
[----:B------:R-:W0:Y:S02]  /*07c0*/  @P0 LDC.64 R16, c[0x0][0x3a0] ;  /* 0x0000e800ff100b82 */ /* 0x000e240000000a00 */
[----:B0-----:R-:W-:-:S04]  /*07d0*/  @P0 IMAD.WIDE R16, R14, 0x4, R16 ;  /* 0x000000040e100825 */ /* 0x001fc800078e0210 */
[----:B--2---:R-:W-:-:S04]  /*07e0*/  IMAD.WIDE R28, R13, 0x4, R8 ;  /* 0x000000040d1c7825 */ /* 0x004fc800078e0208 */
[----:B------:R-:W-:Y:S01]  /*07f0*/  IMAD.WIDE R12, R15, 0x4, R10 ;  /* 0x000000040f0c7825 */ /* 0x000fe200078e020a */
[----:B------:R0:W-:Y:S02]  /*0800*/  STG.E desc[UR4][R28.64], R0 ;  /* 0x000000001c007986 */ /* 0x0001e4000c101904 */
[----:B0-----:R-:W-:-:S05]  /*0810*/  @P0 MOV R29, 0x1 ;  /* 0x00000001001d0802 */ /* 0x001fca0000000f00 */
[----:B------:R2:W-:Y:S04]  /*0820*/  @P0 STG.E desc[UR4][R16.64], R29 ;  /* 0x0000001d10000986 */ /* 0x0005e8000c101904 */
[----:B------:R-:W3:Y:S01]  /*0830*/  LDG.E R27, desc[UR4][R12.64] ;  /* 0x000000040c1b7981 */ /* 0x000ee2000c1e1900 */
[----:B------:R-:W-:Y:S01]  /*0840*/  VIADD R19, R26, 0x3 ;  /* 0x000000031a137836 */ /* 0x000fe20000000000 */
[----:B------:R-:W-:Y:S01]  /*0850*/  IADD3 R24, PT, PT, R24, 0x4, RZ ;  /* 0x0000000418187810 */ /* 0x000fe20007ffe0ff */
[----:B------:R-:W-:Y:S02]  /*0860*/  VIADD R26, R26, 0x4 ;  /* 0x000000041a1a7836 */ /* 0x000fe40000000000 */
[----:B------:R-:W-:Y:S01]  /*0870*/  VIADD R25, R25, 0x10 ;  /* 0x0000001019197836 */ /* 0x000fe20000000000 */
[----:B------:R-:W-:-:S13]  /*0880*/  ISETP.NE.AND P0, PT, R19, R6, PT ;  /* 0x000000061300720c */ /* 0x000fda0003f05270 */
[----:B------:R-:W0:Y:S02]  /*0890*/  @P0 LDC.64 R18, c[0x0][0x3a0] ;  /* 0x0000e800ff120b82 */ /* 0x000e240000000a00 */
[----:B0-----:R-:W-:-:S04]  /*08a0*/  @P0 IMAD.WIDE R18, R15, 0x4, R18 ;  /* 0x000000040f120825 */ /* 0x001fc800078e0212 */
[----:B---3--:R-:W-:Y:S01]  /*08b0*/  IMAD.WIDE R14, R27, 0x4, R8 ;  /* 0x000000041b0e7825 */ /* 0x008fe200078e0208 */
[----:B------:R-:W-:-:S04]  /*08c0*/  @P0 MOV R27, 0x1 ;  /* 0x00000001001b0802 */ /* 0x000fc80000000f00 */
[----:B------:R2:W-:Y:S04]  /*08d0*/  STG.E desc[UR4][R14.64], R0 ;  /* 0x000000000e007986 */ /* 0x0005e8000c101904 */
[----:B------:R2:W-:Y:S01]  /*08e0*/  @P0 STG.E desc[UR4][R18.64], R27 ;  /* 0x0000001b12000986 */ /* 0x0005e2000c101904 */
[----:B------:R-:W-:-:S13]  /*08f0*/  ISETP.NE.AND P0, PT, R26, R23, PT ;  /* 0x000000171a00720c */ /* 0x000fda0003f05270 */
[----:B--2---:R-:W-:Y:S05]  /*0900*/  @P0 BRA `(.L_x_53) ;  /* 0xfffffffc00480947 */ /* 0x004fea000383ffff */
[----:B------:R-:W-:Y:S05]  /*0910*/  BSYNC.RECONVERGENT B2 ;  /* 0x0000000000027941 */ /* 0x000fea0003800200 */
.L_x_52:
[----:B------:R-:W-:Y:S05]  /*0920*/  BSYNC.RECONVERGENT B1 ;  /* 0x0000000000017941 */ /* 0x000fea0003800200 */
.L_x_51:
[----:B------:R-:W-:-:S13]  /*0930*/  ISETP.NE.AND P0, PT, R22, RZ, PT ;  /* 0x000000ff1600720c */ /* 0x000fda0003f05270 */
[----:B------:R-:W-:Y:S05]  /*0940*/  @!P0 BRA `(.L_x_50) ;  /* 0x0000000000508947 */ /* 0x000fea0003800000 */
[----:B0-----:R-:W0:Y:S01]  /*0950*/  LDC.64 R8, c[0x0][0x3a8] ;  /* 0x0000ea00ff087b82 */ /* 0x001e220000000a00 */
[----:B------:R-:W-:Y:S01]  /*0960*/  IADD3 R2, PT, PT, -R2, R23, -R5 ;  /* 0x0000001702027210 */ /* 0x000fe20007ffe905 */
[----:B------:R-:W-:Y:S01]  /*0970*/  IMAD R23, R23, 0x4, R1 ;  /* 0x0000000417177824 */ /* 0x000fe200078e0201 */
[----:B------:R-:W-:-:S05]  /*0980*/  IADD3 R22, PT, PT, -R22, RZ, RZ ;  /* 0x000000ff16167210 */ /* 0x000fca0007ffe1ff */
[----:B------:R-:W1:Y:S02]  /*0990*/  LDC.64 R10, c[0x0][0x388] ;  /* 0x0000e200ff0a7b82 */ /* 0x000e640000000a00 */
.L_x_54:
[----:B------:R-:W1:Y:S01]  /*09a0*/  LDL R19, [R23] ;  /* 0x0000000017137983 */ /* 0x000e620000100800 */
[----:B------:R-:W-:-:S13]  /*09b0*/  ISETP.NE.AND P0, PT, R2, RZ, PT ;  /* 0x000000ff0200720c */ /* 0x000fda0003f05270 */
[----:B------:R-:W2:Y:S01]  /*09c0*/  @P0 LDC.64 R12, c[0x0][0x3a0] ;  /* 0x0000e800ff0c0b82 */ /* 0x000ea20000000a00 */
[----:B-1----:R-:W-:-:S05]  /*09d0*/  IMAD.WIDE R16, R19, 0x4, R10 ;  /* 0x0000000413107825 */ /* 0x002fca00078e020a */
[----:B------:R-:W0:Y:S01]  /*09e0*/  LDG.E R15, desc[UR4][R16.64] ;  /* 0x00000004100f7981 */ /* 0x000e22000c1e1900 */
[----:B------:R-:W-:Y:S01]  /*09f0*/  @P0 IMAD.MOV.U32 R25, RZ, RZ, 0x1 ;  /* 0x00000001ff190424 */ /* 0x000fe200078e00ff */
[----:B------:R-:W-:Y:S01]  /*0a00*/  IADD3 R22, PT, PT, R22, 0x1, RZ ;  /* 0x0000000116167810 */ /* 0x000fe20007ffe0ff */
[----:B--2---:R-:W-:Y:S01]  /*0a10*/  @P0 IMAD.WIDE R12, R19, 0x4, R12 ;  /* 0x00000004130c0825 */ /* 0x004fe200078e020c */
[----:B------:R-:W-:-:S03]  /*0a20*/  IADD3 R23, PT, PT, R23, 0x4, RZ ;  /* 0x0000000417177810 */ /* 0x000fc60007ffe0ff */
[----:B------:R-:W-:Y:S02]  /*0a30*/  VIADD R2, R2, 0x1 ;  /* 0x0000000102027836 */ /* 0x000fe40000000000 */
[----:B0-----:R-:W-:-:S05]  /*0a40*/  IMAD.WIDE R14, R15, 0x4, R8 ;  /* 0x000000040f0e7825 */ /* 0x001fca00078e0208 */
[----:B------:R2:W-:Y:S04]  /*0a50*/  STG.E desc[UR4][R14.64], R0 ;  /* 0x000000000e007986 */ /* 0x0005e8000c101904 */
[----:B------:R2:W-:Y:S01]  /*0a60*/  @P0 STG.E desc[UR4][R12.64], R25 ;  /* 0x000000190c000986 */ /* 0x0005e2000c101904 */
[----:B------:R-:W-:-:S13]  /*0a70*/  ISETP.NE.AND P0, PT, R22, RZ, PT ;  /* 0x000000ff1600720c */ /* 0x000fda0003f05270 */
[----:B--2---:R-:W-:Y:S05]  /*0a80*/  @P0 BRA `(.L_x_54) ;  /* 0xfffffffc00c40947 */ /* 0x004fea000383ffff */
.L_x_50:
[----:B------:R-:W-:Y:S05]  /*0a90*/  BSYNC.RECONVERGENT B0 ;  /* 0x0000000000007941 */ /* 0x000fea0003800200 */
.L_x_49:
[----:B------:R-:W-:Y:S01]  /*0aa0*/  ISETP.GE.AND P0, PT, R21, 0x1, PT ;  /* 0x000000011500780c */ /* 0x000fe20003f06270 */
[----:B------:R-:W-:-:S12]  /*0ab0*/  BSSY.RECONVERGENT B0, `(.L_x_55) ;  /* 0x0000052000007945 */ /* 0x000fd80003800200 */
[----:B------:R-:W-:Y:S05]  /*0ac0*/  @!P0 BRA `(.L_x_56) ;  /* 0x0000000400408947 */ /* 0x000fea0003800000 */
[----:B------:R-:W-:Y:S01]  /*0ad0*/  ISETP.GE.U32.AND P1, PT, R20, 0x3, PT ;  /* 0x000000031400780c */ /* 0x000fe20003f26070 */
[----:B------:R-:W-:Y:S01]  /*0ae0*/  BSSY.RECONVERGENT B1, `(.L_x_57) ;  /* 0x0000039000017945 */ /* 0x000fe20003800200 */
[----:B------:R-:W-:Y:S01]  /*0af0*/  LOP3.LUT R6, R21, 0x3, RZ, 0xc0, !PT ;  /* 0x0000000315067812 */ /* 0x000fe200078ec0ff */
[----:B------:R-:W-:-:S03]  /*0b00*/  IMAD.MOV.U32 R2, RZ, RZ, RZ ;  /* 0x000000ffff027224 */ /* 0x000fc600078e00ff */
[----:B------:R-:W-:-:S07]  /*0b10*/  ISETP.NE.AND P0, PT, R6, RZ, PT ;  /* 0x000000ff0600720c */ /* 0x000fce0003f05270 */
[----:B------:R-:W-:Y:S06]  /*0b20*/  @!P1 BRA `(.L_x_58) ;  /* 0x0000000000d09947 */ /* 0x000fec0003800000 */
[----:B0-----:R-:W0:Y:S01]  /*0b30*/  LDC.64 R8, c[0x0][0x3a8] ;  /* 0x0000ea00ff087b82 */ /* 0x001e220000000a00 */
[----:B------:R-:W-:Y:S01]  /*0b40*/  HFMA2 R27, -RZ, RZ, 0, 0 ;  /* 0x00000000ff1b7431 */ /* 0x000fe200000001ff */
[----:B------:R-:W-:Y:S01]  /*0b50*/  LOP3.LUT R2, R21, 0x7ffffffc, RZ, 0xc0, !PT ;  /* 0x7ffffffc15027812 */ /* 0x000fe200078ec0ff */
[----:B------:R-:W-:Y:S01]  /*0b60*/  IMAD.MOV R21, RZ, RZ, -R20 ;  /* 0x000000ffff157224 */ /* 0x000fe200078e0a14 */
[----:B------:R-:W-:-:S04]  /*0b70*/  IADD3 R26, PT, PT, R1, 0x30, RZ ;  /* 0x00000030011a7810 */ /* 0x000fc80007ffe0ff */
[----:B------:R-:W1:Y:S03]  /*0b80*/  LDC.64 R10, c[0x0][0x388] ;  /* 0x0000e200ff0a7b82 */ /* 0x000e660000000a00 */
.L_x_59:
[----:B------:R-:W1:Y:S01]  /*0b90*/  LDL.64 R22, [R26+-0x8] ;  /* 0xfffff8001a167983 */ /* 0x000e620000100a00 */
[----:B------:R-:W-:-:S13]  /*0ba0*/  ISETP.NE.AND P1, PT, R21, RZ, PT ;  /* 0x000000ff1500720c */ /* 0x000fda0003f25270 */
[----:B------:R-:W2:Y:S01]  /*0bb0*/  @P1 LDC.64 R16, c[0x0][0x3a0] ;  /* 0x0000e800ff101b82 */ /* 0x000ea20000000a00 */
[----:B-1----:R-:W-:-:S05]  /*0bc0*/  IMAD.WIDE R24, R22, 0x4, R10 ;  /* 0x0000000416187825 */ /* 0x002fca00078e020a */
[----:B------:R1:W0:Y:S01]  /*0bd0*/  LDG.E R19, desc[UR4][R24.64] ;  /* 0x0000000418137981 */ /* 0x000222000c1e1900 */
[----:B------:R-:W-:Y:S01]  /*0be0*/  @P1 MOV R13, 0x1 ;  /* 0x00000001000d1802 */ /* 0x000fe20000000f00 */
[----:B--2---:R-:W-:-:S04]  /*0bf0*/  @P1 IMAD.WIDE R16, R22, 0x4, R16 ;  /* 0x0000000416101825 */ /* 0x004fc800078e0210 */
[----:B------:R-:W-:-:S04]  /*0c00*/  IMAD.WIDE R14, R23, 0x4, R10 ;  /* 0x00000004170e7825 */ /* 0x000fc800078e020a */
[----:B-1----:R-:W-:Y:S02]  /*0c10*/  VIADD R25, R27, 0x1 ;  /* 0x000000011b197836 */ /* 0x002fe40000000000 */
[----:B0-----:R-:W-:-:S05]  /*0c20*/  IMAD.WIDE R18, R19, 0x4, R8 ;  /* 0x0000000413127825 */ /* 0x001fca00078e0208 */
[----:B------:R-:W-:Y:S04]  /*0c30*/  STG.E desc[UR4][R18.64], R0 ;  /* 0x0000000012007986 */ /* 0x000fe8000c101904 */
[----:B------:R0:W-:Y:S04]  /*0c40*/  @P1 STG.E desc[UR4][R16.64], R13 ;  /* 0x0000000d10001986 */ /* 0x0001e8000c101904 */
[----:B------:R1:W2:Y:S04]  /*0c50*/  LDG.E R15, desc[UR4][R14.64] ;  /* 0x000000040e0f7981 */ /* 0x0002a8000c1e1900 */
[----:B0-----:R-:W3:Y:S01]  /*0c60*/  LDL.64 R12, [R26] ;  /* 0x000000001a0c7983 */ /* 0x001ee20000100a00 */
[----:B------:R-:W-:-:S13]  /*0c70*/  ISETP.NE.AND P1, PT, R25, R20, PT ;  /* 0x000000141900720c */ /* 0x000fda0003f25270 */
[----:B------:R-:W0:Y:S01]  /*0c80*/  @P1 LDC.64 R24, c[0x0][0x3a0] ;  /* 0x0000e800ff181b82 */ /* 0x000e220000000a00 */
[----:B-1----:R-:W-:Y:S01]  /*0c90*/  @P1 MOV R14, 0x1 ;  /* 0x00000001000e1802 */ /* 0x002fe20000000f00 */
[----:B0-----:R-:W-:-:S04]  /*0ca0*/  @P1 IMAD.WIDE R22, R23, 0x4, R24 ;  /* 0x0000000417161825 */ /* 0x001fc800078e0218 */
[----:B--2---:R-:W-:-:S05]  /*0cb0*/  IMAD.WIDE R28, R15, 0x4, R8 ;  /* 0x000000040f1c7825 */ /* 0x004fca00078e0208 */
[----:B------:R0:W-:Y:S01]  /*0cc0*/  STG.E desc[UR4][R28.64], R0 ;  /* 0x000000001c007986 */ /* 0x0001e2000c101904 */
[----:B---3--:R-:W-:-:S03]  /*0cd0*/  IMAD.WIDE R24, R12, 0x4, R10 ;  /* 0x000000040c187825 */ /* 0x008fc600078e020a */
[----:B------:R1:W-:Y:S04]  /*0ce0*/  @P1 STG.E desc[UR4][R22.64], R14 ;  /* 0x0000000e16001986 */ /* 0x0003e8000c101904 */
[----:B------:R-:W1:Y:S01]  /*0cf0*/  LDG.E R25, desc[UR4][R24.64] ;  /* 0x0000000418197981 */ /* 0x000e62000c1e1900 */
[----:B------:R-:W-:Y:S01]  /*0d00*/  IADD3 R15, PT, PT, R27, 0x2, RZ ;  /* 0x000000021b0f7810 */ /* 0x000fe20007ffe0ff */
[----:B------:R-:W-:-:S03]  /*0d10*/  IMAD.WIDE R18, R13, 0x4, R10 ;  /* 0x000000040d127825 */ /* 0x000fc600078e020a */
[----:B------:R-:W-:-:S13]  /*0d20*/  ISETP.NE.AND P1, PT, R15, R20, PT ;  /* 0x000000140f00720c */ /* 0x000fda0003f25270 */
[----:B------:R-:W2:Y:S01]  /*0d30*/  @P1 LDC.64 R16, c[0x0][0x3a0] ;  /* 0x0000e800ff101b82 */ /* 0x000ea20000000a00 */
[----:B0-----:R-:W-:Y:S02]  /*0d40*/  @P1 IMAD.MOV.U32 R29, RZ, RZ, 0x1 ;  /* 0x00000001ff1d1424 */ /* 0x001fe400078e00ff */
[----:B--2---:R-:W-:-:S04]  /*0d50*/  @P1 IMAD.WIDE R16, R12, 0x4, R16 ;  /* 0x000000040c101825 */ /* 0x004fc800078e0210 */
[----:B-1----:R-:W-:-:S05]  /*0d60*/  IMAD.WIDE R14, R25, 0x4, R8 ;  /* 0x00000004190e7825 */ /* 0x002fca00078e0208 */
[----:B------:R2:W-:Y:S04]  /*0d70*/  STG.E desc[UR4][R14.64], R0 ;  /* 0x000000000e007986 */ /* 0x0005e8000c101904 */
[----:B------:R2:W-:Y:S04]  /*0d80*/  @P1 STG.E desc[UR4][R16.64], R29 ;  /* 0x0000001d10001986 */ /* 0x0005e8000c101904 */
[----:B------:R-:W3:Y:S01]  /*0d90*/  LDG.E R19, desc[UR4][R18.64] ;  /* 0x0000000412137981 */ /* 0x000ee2000c1e1900 */
[C---:B------:R-:W-:Y:S01]  /*0da0*/  IADD3 R23, PT, PT, R27.reuse, 0x3, RZ ;  /* 0x000000031b177810 */ /* 0x040fe20007ffe0ff */
[----:B------:R-:W-:Y:S01]  /*0db0*/  VIADD R27, R27, 0x4 ;  /* 0x000000041b1b7836 */ /* 0x000fe20000000000 */
[----:B------:R-:W-:-:S02]  /*0dc0*/  IADD3 R21, PT, PT, R21, 0x4, RZ ;  /* 0x0000000415157810 */ /* 0x000fc40007ffe0ff */
[----:B------:R-:W-:Y:S02]  /*0dd0*/  ISETP.NE.AND P1, PT, R23, R20, PT ;  /* 0x000000141700720c */ /* 0x000fe40003f25270 */
[----:B------:R-:W-:-:S11]  /*0de0*/  IADD3 R26, PT, PT, R26, 0x10, RZ ;  /* 0x000000101a1a7810 */ /* 0x000fd60007ffe0ff */
[----:B------:R-:W0:Y:S01]  /*0df0*/  @P1 LDC.64 R22, c[0x0][0x3a0] ;  /* 0x0000e800ff161b82 */ /* 0x000e220000000a00 */
[----:B------:R-:W-:Y:S01]  /*0e00*/  @P1 MOV R12, 0x1 ;  /* 0x00000001000c1802 */ /* 0x000fe20000000f00 */
[----:B0-----:R-:W-:-:S04]  /*0e10*/  @P1 IMAD.WIDE R22, R13, 0x4, R22 ;  /* 0x000000040d161825 */ /* 0x001fc800078e0216 */
[----:B---3--:R-:W-:-:S05]  /*0e20*/  IMAD.WIDE R24, R19, 0x4, R8 ;  /* 0x0000000413187825 */ /* 0x008fca00078e0208 */
[----:B------:R2:W-:Y:S04]  /*0e30*/  STG.E desc[UR4][R24.64], R0 ;  /* 0x0000000018007986 */ /* 0x0005e8000c101904 */
[----:B------:R2:W-:Y:S01]  /*0e40*/  @P1 STG.E desc[UR4][R22.64], R12 ;  /* 0x0000000c16001986 */ /* 0x0005e2000c101904 */
[----:B------:R-:W-:-:S13]  /*0e50*/  ISETP.NE.AND P1, PT, R27, R2, PT ;  /* 0x000000021b00720c */ /* 0x000fda0003f25270 */
[----:B--2---:R-:W-:Y:S05]  /*0e60*/  @P1 BRA `(.L_x_59) ;  /* 0xfffffffc00481947 */ /* 0x004fea000383ffff */
.L_x_58:
[----:B------:R-:W-:Y:S05]  /*0e70*/  BSYNC.RECONVERGENT B1 ;  /* 0x0000000000017941 */ /* 0x000fea0003800200 */
.L_x_57:
[----:B------:R-:W-:Y:S05]  /*0e80*/  @!P0 BRA `(.L_x_56) ;  /* 0x0000000000508947 */ /* 0x000fea0003800000 */
[----:B0-----:R-:W0:Y:S01]  /*0e90*/  LDC.64 R10, c[0x0][0x3a8] ;  /* 0x0000ea00ff0a7b82 */ /* 0x001e220000000a00 */
[----:B------:R-:W-:Y:S01]  /*0ea0*/  IADD3 R14, PT, PT, -R3, R2, -R5 ;  /* 0x00000002030e7210 */ /* 0x000fe20007ffe905 */
[----:B------:R-:W-:Y:S02]  /*0eb0*/  IMAD R15, R2, 0x4, R4 ;  /* 0x00000004020f7824 */ /* 0x000fe400078e0204 */
[----:B------:R-:W-:-:S04]  /*0ec0*/  IMAD.MOV R6, RZ, RZ, -R6 ;  /* 0x000000ffff067224 */ /* 0x000fc800078e0a06 */
[----:B------:R-:W1:Y:S03]  /*0ed0*/  LDC.64 R8, c[0x0][0x388] ;  /* 0x0000e200ff087b82 */ /* 0x000e660000000a00 */
.L_x_60:
[----:B------:R-:W1:Y:S01]  /*0ee0*/  LDL R17, [R15] ;  /* 0x000000000f117983 */ /* 0x000e620000100800 */
[----:B------:R-:W-:-:S13]  /*0ef0*/  ISETP.NE.AND P0, PT, R14, RZ, PT ;  /* 0x000000ff0e00720c */ /* 0x000fda0003f05270 */
[----:B------:R-:W2:Y:S01]  /*0f00*/  @P0 LDC.64 R12, c[0x0][0x3a0] ;  /* 0x0000e800ff0c0b82 */ /* 0x000ea20000000a00 */
[----:B-1----:R-:W-:-:S06]  /*0f10*/  IMAD.WIDE R2, R17, 0x4, R8 ;  /* 0x0000000411027825 */ /* 0x002fcc00078e0208 */
[----:B------:R-:W0:Y:S01]  /*0f20*/  LDG.E R3, desc[UR4][R2.64] ;  /* 0x0000000402037981 */ /* 0x000e22000c1e1900 */
[----:B------:R-:W-:Y:S01]  /*0f30*/  @P0 MOV R19, 0x1 ;  /* 0x0000000100130802 */ /* 0x000fe20000000f00 */
[----:B--2---:R-:W-:Y:S01]  /*0f40*/  @P0 IMAD.WIDE R12, R17, 0x4, R12 ;  /* 0x00000004110c0825 */ /* 0x004fe200078e020c */
[----:B------:R-:W-:Y:S02]  /*0f50*/  IADD3 R6, PT, PT, R6, 0x1, RZ ;  /* 0x0000000106067810 */ /* 0x000fe40007ffe0ff */
[----:B------:R-:W-:Y:S01]  /*0f60*/  IADD3 R15, PT, PT, R15, 0x4, RZ ;  /* 0x000000040f0f7810 */ /* 0x000fe20007ffe0ff */
[----:B------:R-:W-:Y:S02]  /*0f70*/  VIADD R14, R14, 0x1 ;  /* 0x000000010e0e7836 */ /* 0x000fe40000000000 */
[----:B0-----:R-:W-:-:S05]  /*0f80*/  IMAD.WIDE R4, R3, 0x4, R10 ;  /* 0x0000000403047825 */ /* 0x001fca00078e020a */
[----:B------:R2:W-:Y:S04]  /*0f90*/  STG.E desc[UR4][R4.64], R0 ;  /* 0x0000000004007986 */ /* 0x0005e8000c101904 */
[----:B------:R2:W-:Y:S01]  /*0fa0*/  @P0 STG.E desc[UR4][R12.64], R19 ;  /* 0x000000130c000986 */ /* 0x0005e2000c101904 */
[----:B------:R-:W-:-:S13]  /*0fb0*/  ISETP.NE.AND P0, PT, R6, RZ, PT ;  /* 0x000000ff0600720c */ /* 0x000fda0003f05270 */
[----:B--2---:R-:W-:Y:S05]  /*0fc0*/  @P0 BRA `(.L_x_60) ;  /* 0xfffffffc00c40947 */ /* 0x004fea000383ffff */
.L_x_56:
[----:B------:R-:W-:Y:S05]  /*0fd0*/  BSYNC.RECONVERGENT B0 ;  /* 0x0000000000007941 */ /* 0x000fea0003800200 */
.L_x_55:
[----:B------:R-:W1:Y:S08]  /*0fe0*/  LDC.64 R2, c[0x0][0x3b8] ;  /* 0x0000ee00ff027b82 */ /* 0x000e700000000a00 */
[----:B------:R-:W-:Y:S01]  /*0ff0*/  BAR.SYNC.DEFER_BLOCKING 0x0 ;  /* 0x0000000000007b1d */ /* 0x000fe20000010000 */
[C---:B------:R-:W-:Y:S02]  /*1000*/  ISETP.NE.AND P0, PT, R7.reuse, RZ, PT ;  /* 0x000000ff0700720c */ /* 0x040fe40003f05270 */
[----:B0-----:R-:W-:-:S03]  /*1010*/  SHF.L.U32 R9, R7, 0x1, RZ ;  /* 0x0000000107097819 */ /* 0x001fc600000006ff */
[----:B------:R-:W-:Y:S02]  /*1020*/  BSSY.RECONVERGENT B0, `(.L_x_61) ;  /* 0x000000a000007945 */ /* 0x000fe40003800200 */
[----:B-1----:R-:W-:-:S06]  /*1030*/  IMAD.WIDE R8, R9, 0x4, R2 ;  /* 0x0000000409087825 */ /* 0x002fcc00078e0202 */
[----:B------:R-:W-:Y:S05]  /*1040*/  @!P0 BRA `(.L_x_62) ;  /* 0x00000000001c8947 */ /* 0x000fea0003800000 */
[----:B------:R-:W0:Y:S08]  /*1050*/  LDC.64 R2, c[0x0][0x388] ;  /* 0x0000e200ff027b82 */ /* 0x000e300000000a00 */
[----:B------:R-:W1:Y:S01]  /*1060*/  LDC.64 R4, c[0x0][0x380] ;  /* 0x0000e000ff047b82 */ /* 0x000e620000000a00 */
[----:B0-----:R-:W-:-:S06]  /*1070*/  IMAD.WIDE R2, R7, 0x4, R2 ;  /* 0x0000000407027825 */ /* 0x001fcc00078e0202 */
[----:B------:R-:W1:Y:S02]  /*1080*/  LDG.E R3, desc[UR4][R2.64] ;  /* 0x0000000402037981 */ /* 0x000e64000c1e1900 */
[----:B-1----:R-:W-:-:S06]  /*1090*/  IMAD.WIDE R4, R3, 0x4, R4 ;  /* 0x0000000403047825 */ /* 0x002fcc00078e0204 */
[----:B------:R-:W2:Y:S04]  /*10a0*/  LDG.E R5, desc[UR4][R4.64] ;  /* 0x0000000404057981 */ /* 0x000ea8000c1e1900 */
[----:B--2---:R0:W-:Y:S02]  /*10b0*/  STG.E desc[UR4][R8.64], R5 ;  /* 0x0000000508007986 */ /* 0x0041e4000c101904 */
.L_x_62:
[----:B------:R-:W-:Y:S05]  /*10c0*/  BSYNC.RECONVERGENT B0 ;  /* 0x0000000000007941 */ /* 0x000fea0003800200 */
.L_x_61:
[----:B------:R-:W-:Y:S01]  /*10d0*/  STG.E desc[UR4][R8.64+0x4], R7 ;  /* 0x0000040708007986 */ /* 0x000fe2000c101904 */
[----:B------:R-:W-:Y:S05]  /*10e0*/  EXIT ;  /* 0x000000000000794d */ /* 0x000fea0003800000 */
.L_x_63:
        /* <DEDUP_REMOVED lines=9> */
.L_x_78:


//--------------------- .text._Z3bfsPiS_S_S_S_S_S_S_S_ --------------------------
	.section	.text._Z3bfsPiS_S_S_S_S_S_S_S_,"ax",@progbits
	.align	128
        .global         _Z3bfsPiS_S_S_S_S_S_S_S_
        .type           _Z3bfsPiS_S_S_S_S_S_S_S_,@function
        .size           _Z3bfsPiS_S_S_S_S_S_S_S_,(.L_x_79 - _Z3bfsPiS_S_S_S_S_S_S_S_)
        .other          _Z3bfsPiS_S_S_S_S_S_S_S_,@"STO_CUDA_ENTRY STV_DEFAULT"
_Z3bfsPiS_S_S_S_S_S_S_S_:
.text._Z3bfsPiS_S_S_S_S_S_S_S_:
[----:B------:R-:W-:Y:S08]  /*0000*/  LDC R1, c[0x0][0x37c] ;  /* 0x0000df00ff017b82 */ /* 0x000ff00000000800 */
[----:B------:R-:W0:Y:S01]  /*0010*/  LDC.64 R2, c[0x0][0x3b8] ;  /* 0x0000ee00ff027b82 */ /* 0x000e220000000a00 */
[----:B------:R-:W0:Y:S02]  /*0020*/  LDCU.64 UR4, c[0x0][0x358] ;  /* 0x00006b00ff0477ac */ /* 0x000e240008000a00 */
[----:B0-----:R-:W2:Y:S05]  /*0030*/  LDG.E R2, desc[UR4][R2.64] ;  /* 0x0000000402027981 */ /* 0x001eaa000c1e1900 */
[----:B------:R-:W0:Y:S01]  /*0040*/  S2UR UR6, SR_CTAID.X ;  /* 0x00000000000679c3 */ /* 0x000e220000002500 */
[----:B------:R-:W0:Y:S07]  /*0050*/  S2R R0, SR_TID.X ;  /* 0x0000000000007919 */ /* 0x000e2e0000002100 */
[----:B------:R-:W0:Y:S02]  /*0060*/  LDC R5, c[0x0][0x360] ;  /* 0x0000d800ff057b82 */ /* 0x000e240000000800 */
[----:B0-----:R-:W-:-:S05]  /*0070*/  IMAD R5, R5, UR6, R0 ;  /* 0x0000000605057c24 */ /* 0x001fca000f8e0200 */
[----:B--2---:R-:W-:-:S13]  /*0080*/  ISETP.GE.AND P0, PT, R5, R2, PT ;  /* 0x000000020500720c */ /* 0x004fda0003f06270 */
[----:B------:R-:W-:Y:S05]  /*0090*/  @P0 EXIT ;  /* 0x000000000000094d */ /* 0x000fea0003800000 */
[----:B------:R-:W0:Y:S02]  /*00a0*/  LDC.64 R2, c[0x0][0x390] ;  /* 0x0000e400ff027b82 */ /* 0x000e240000000a00 */
[----:B0-----:R-:W-:-:S06]  /*00b0*/  IMAD.WIDE R2, R5, 0x4, R2 ;  /* 0x0000000405027825 */ /* 0x001fcc00078e0202 */
[----:B------:R-:W0:Y:S01]  /*00c0*/  LDC.64 R4, c[0x0][0x3a8] ;  /* 0x0000ea00ff047b82 */ /* 0x000e220000000a00 */
[----:B------:R-:W0:Y:S02]  /*00d0*/  LDG.E R3, desc[UR4][R2.64] ;  /* 0x0000000402037981 */ /* 0x000e24000c1e1900 */
[----:B0-----:R-:W-:-:S05]  /*00e0*/  IMAD.WIDE R4, R3, 0x4, R4 ;  /* 0x0000000403047825 */ /* 0x001fca00078e0204 */
[----:B------:R-:W2:Y:S02]  /*00f0*/  LDG.E R0, desc[UR4][R4.64] ;  /* 0x0000000404007981 */ /* 0x000ea4000c1e1900 */
[----:B--2---:R-:W-:-:S13]  /*0100*/  ISETP.NE.AND P0, PT, R0, RZ, PT ;  /* 0x000000ff0000720c */ /* 0x004fda0003f05270 */
[----:B------:R-:W-:Y:S05]  /*0110*/  @P0 EXIT ;  /* 0x000000000000094d */ /* 0x000fea0003800000 */
[----:B------:R-:W0:Y:S02]  /*0120*/  LDC.64 R6, c[0x0][0x388] ;  /* 0x0000e200ff067b82 */ /* 0x000e240000000a00 */
[----:B0-----:R-:W-:-:S05]  /*0130*/  IMAD.WIDE R6, R3, 0x4, R6 ;  /* 0x0000000403067825 */ /* 0x001fca00078e0206 */
[----:B------:R-:W2:Y:S04]  /*0140*/  LDG.E R21, desc[UR4][R6.64] ;  /* 0x0000000406157981 */ /* 0x000ea8000c1e1900 */
[----:B------:R-:W2:Y:S01]  /*0150*/  LDG.E R0, desc[UR4][R6.64+0x4] ;  /* 0x0000040406007981 */ /* 0x000ea2000c1e1900 */
[----:B------:R-:W-:Y:S01]  /*0160*/  BSSY.RECONVERGENT B0, `(.L_x_64) ;  /* 0x000004c000007945 */ /* 0x000fe20003800200 */
[----:B--2---:R-:W-:-:S13]  /*0170*/  ISETP.GE.AND P0, PT, R21, R0, PT ;  /* 0x000000001500720c */ /* 0x004fda0003f06270 */
[----:B------:R-:W-:Y:S05]  /*0180*/  @P0 BRA `(.L_x_65) ;  /* 0x0000000400240947 */ /* 0x000fea0003800000 */
[----:B------:R-:W0:Y:S08]  /*0190*/  LDC.64 R18, c[0x0][0x3a0] ;  /* 0x0000e800ff127b82 */ /* 0x000e300000000a00 */
[----:B------:R-:W1:Y:S08]  /*01a0*/  LDC.64 R8, c[0x0][0x3b0] ;  /* 0x0000ec00ff087b82 */ /* 0x000e700000000a00 */
[----:B------:R-:W2:Y:S08]  /*01b0*/  LDC.64 R10, c[0x0][0x3a8] ;  /* 0x0000ea00ff0a7b82 */ /* 0x000eb00000000a00 */
[----:B------:R-:W3:Y:S01]  /*01c0*/  LDC.64 R12, c[0x0][0x3a0] ;  /* 0x0000e800ff0c7b82 */ /* 0x000ee20000000a00 */
[----:B0-----:R-:W-:-:S07]  /*01d0*/  IMAD.WIDE R18, R3, 0x4, R18 ;  /* 0x0000000403127825 */ /* 0x001fce00078e0212 */
[----:B------:R-:W0:Y:S08]  /*01e0*/  LDC.64 R14, c[0x0][0x380] ;  /* 0x0000e000ff0e7b82 */ /* 0x000e300000000a00 */
[----:B-1----:R-:W4:Y:S02]  /*01f0*/  LDC.64 R16, c[0x0][0x398] ;  /* 0x0000e600ff107b82 */ /* 0x002f240000000a00 */
.L_x_72:
[----:B0-2---:R-:W-:-:S05]  /*0200*/  IMAD.WIDE R22, R21, 0x4, R14 ;  /* 0x0000000415167825 */ /* 0x005fca00078e020e */
[----:B------:R-:W2:Y:S02]  /*0210*/  LDG.E R0, desc[UR4][R22.64] ;  /* 0x0000000416007981 */ /* 0x000ea4000c1e1900 */
[----:B--2---:R-:W-:-:S06]  /*0220*/  IMAD.WIDE R24, R0, 0x4, R10 ;  /* 0x0000000400187825 */ /* 0x004fcc00078e020a */
[----:B------:R-:W2:Y:S01]  /*0230*/  LDG.E R24, desc[UR4][R24.64] ;  /* 0x0000000418187981 */ /* 0x000ea2000c1e1900 */
[----:B------:R-:W-:Y:S04]  /*0240*/  BSSY.RECONVERGENT B1, `(.L_x_66) ;  /* 0x0000039000017945 */ /* 0x000fe80003800200 */
[----:B------:R-:W-:Y:S01]  /*0250*/  BSSY.RELIABLE B2, `(.L_x_67) ;  /* 0x000001d000027945 */ /* 0x000fe20003800100 */
[----:B--2---:R-:W-:-:S13]  /*0260*/  ISETP.NE.AND P0, PT, R24, RZ, PT ;  /* 0x000000ff1800720c */ /* 0x004fda0003f05270 */
[----:B------:R-:W-:Y:S05]  /*0270*/  @P0 BRA `(.L_x_68) ;  /* 0x0000000000680947 */ /* 0x000fea0003800000 */
[----:B------:R-:W-:Y:S01]  /*0280*/  MOV R2, 0xffffffff ;  /* 0xffffffff00027802 */ /* 0x000fe20000000f00 */
[----:B---3--:R-:W-:-:S05]  /*0290*/  IMAD.WIDE R24, R0, 0x4, R12 ;  /* 0x0000000400187825 */ /* 0x008fca00078e020c */
[----:B------:R-:W2:Y:S02]  /*02a0*/  ATOMG.E.CAS.STRONG.GPU PT, R2, [R24], R2, R3 ;  /* 0x00000002180273a9 */ /* 0x000ea400001ee103 */
[----:B--2---:R-:W-:-:S13]  /*02b0*/  ISETP.NE.AND P0, PT, R2, -0x1, PT ;  /* 0xffffffff0200780c */ /* 0x004fda0003f05270 */
[----:B------:R-:W-:Y:S05]  /*02c0*/  @!P0 BREAK.RELIABLE B2 ;  /* 0x0000000000028942 */ /* 0x000fea0003800100 */
[----:B------:R-:W-:Y:S05]  /*02d0*/  @P0 BRA `(.L_x_69) ;  /* 0x00000000004c0947 */ /* 0x000fea0003800000 */
[----:B------:R-:W0:Y:S01]  /*02e0*/  S2R R27, SR_LANEID ;  /* 0x00000000001b7919 */ /* 0x000e220000000000 */
[----:B------:R-:W-:Y:S01]  /*02f0*/  VOTEU.ANY UR6, UPT, PT ;  /* 0x0000000000067886 */ /* 0x000fe200038e0100 */
[----:B------:R-:W1:Y:S01]  /*0300*/  LDC.64 R24, c[0x0][0x3c0] ;  /* 0x0000f000ff187b82 */ /* 0x000e620000000a00 */
[----:B------:R-:W0:Y:S08]  /*0310*/  FLO.U32 R2, UR6 ;  /* 0x0000000600027d00 */ /* 0x000e3000080e0000 */
[----:B------:R-:W1:Y:S01]  /*0320*/  POPC R0, UR6 ;  /* 0x0000000600007d09 */ /* 0x000e620008000000 */
[----:B0-----:R-:W-:-:S13]  /*0330*/  ISETP.EQ.U32.AND P0, PT, R2, R27, PT ;  /* 0x0000001b0200720c */ /* 0x001fda0003f02070 */
[----:B-1----:R-:W2:Y:S04]  /*0340*/  @P0 ATOMG.E.ADD.STRONG.GPU PT, R25, desc[UR4][R24.64], R0 ;  /* 0x80000000181909a8 */ /* 0x002ea800081ef104 */
[----:B------:R0:W3:Y:S01]  /*0350*/  LDG.E R22, desc[UR4][R22.64] ;  /* 0x0000000416167981 */ /* 0x0000e2000c1e1900 */
[----:B------:R-:W-:Y:S01]  /*0360*/  IMAD.WIDE R28, R21, 0x4, R8 ;  /* 0x00000004151c7825 */ /* 0x000fe200078e0208 */
[----:B------:R-:W1:Y:S03]  /*0370*/  S2R R20, SR_LTMASK ;  /* 0x0000000000147919 */ /* 0x000e660000003900 */
[----:B0-----:R-:W-:Y:S01]  /*0380*/  IMAD.MOV.U32 R23, RZ, RZ, -0x1 ;  /* 0xffffffffff177424 */ /* 0x001fe200078e00ff */
[----:B-1----:R-:W-:-:S06]  /*0390*/  LOP3.LUT R20, R20, UR6, RZ, 0xc0, !PT ;  /* 0x0000000614147c12 */ /* 0x002fcc000f8ec0ff */
[----:B------:R-:W0:Y:S01]  /*03a0*/  POPC R20, R20 ;  /* 0x0000001400147309 */ /* 0x000e220000000000 */
[----:B--2---:R-:W0:Y:S02]  /*03b0*/  SHFL.IDX PT, R27, R25, R2, 0x1f ;  /* 0x00001f02191b7589 */ /* 0x004e2400000e0000 */
[----:B0-----:R-:W-:-:S05]  /*03c0*/  IADD3 R27, PT, PT, R27, R20, RZ ;  /* 0x000000141b1b7210 */ /* 0x001fca0007ffe0ff */
[----:B----4-:R-:W-:-:S05]  /*03d0*/  IMAD.WIDE R26, R27, 0x4, R16 ;  /* 0x000000041b1a7825 */ /* 0x010fca00078e0210 */
[----:B---3--:R0:W-:Y:S04]  /*03e0*/  STG.E desc[UR4][R26.64], R22 ;  /* 0x000000161a007986 */ /* 0x0081e8000c101904 */
[----:B------:R0:W-:Y:S01]  /*03f0*/  STG.E desc[UR4][R28.64], R23 ;  /* 0x000000171c007986 */ /* 0x0001e2000c101904 */
[----:B------:R-:W-:Y:S05]  /*0400*/  BRA `(.L_x_70) ;  /* 0x0000000000707947 */ /* 0x000fea0003800000 */
.L_x_69:
[----:B------:R0:W5:Y:S02]  /*0410*/  LDG.E R0, desc[UR4][R22.64] ;  /* 0x0000000416007981 */ /* 0x000164000c1e1900 */
.L_x_68:
[----:B------:R-:W-:Y:S05]  /*0420*/  BSYNC.RELIABLE B2 ;  /* 0x0000000000027941 */ /* 0x000fea0003800100 */
.L_x_67:
[----:B------:R-:W2:Y:S02]  /*0430*/  LDG.E R25, desc[UR4][R18.64] ;  /* 0x0000000412197981 */ /* 0x000ea4000c1e1900 */
[----:B--2--5:R-:W-:-:S13]  /*0440*/  ISETP.NE.AND P0, PT, R0, R25, PT ;  /* 0x000000190000720c */ /* 0x024fda0003f05270 */
[----:B------:R-:W-:Y:S05]  /*0450*/  @P0 BRA `(.L_x_71) ;  /* 0x0000000000480947 */ /* 0x000fea0003800000 */
[----:B------:R-:W-:Y:S01]  /*0460*/  MOV R27, 0xfffffffe ;  /* 0xfffffffe001b7802 */ /* 0x000fe20000000f00 */
[----:B------:R-:W-:-:S05]  /*0470*/  IMAD.WIDE R24, R21, 0x4, R8 ;  /* 0x0000000415187825 */ /* 0x000fca00078e0208 */
[----:B------:R1:W-:Y:S04]  /*0480*/  STG.E desc[UR4][R24.64], R27 ;  /* 0x0000001b18007986 */ /* 0x0003e8000c101904 */
[----:B------:R-:W2:Y:S02]  /*0490*/  LDG.E R26, desc[UR4][R6.64] ;  /* 0x00000004061a7981 */ /* 0x000ea4000c1e1900 */
[----:B--2---:R-:W-:-:S13]  /*04a0*/  ISETP.NE.AND P0, PT, R21, R26, PT ;  /* 0x0000001a1500720c */ /* 0x004fda0003f05270 */
[----:B-1----:R-:W-:Y:S05]  /*04b0*/  @!P0 BRA `(.L_x_70) ;  /* 0x0000000000448947 */ /* 0x002fea0003800000 */
[----:B------:R-:W-:Y:S01]  /*04c0*/  IMAD.WIDE R26, R26, 0x4, R14 ;  /* 0x000000041a1a7825 */ /* 0x000fe200078e020e */
[----:B------:R-:W2:Y:S04]  /*04d0*/  LDG.E R2, desc[UR4][R22.64] ;  /* 0x0000000416027981 */ /* 0x000ea8000c1e1900 */
[----:B------:R-:W5:Y:S04]  /*04e0*/  LDG.E R0, desc[UR4][R26.64] ;  /* 0x000000041a007981 */ /* 0x000f68000c1e1900 */
[----:B--2---:R-:W-:Y:S04]  /*04f0*/  STG.E desc[UR4][R26.64], R2 ;  /* 0x000000021a007986 */ /* 0x004fe8000c101904 */
[----:B-----5:R1:W-:Y:S04]  /*0500*/  STG.E desc[UR4][R22.64], R0 ;  /* 0x0000000016007986 */ /* 0x0203e8000c101904 */
[----:B------:R-:W2:Y:S04]  /*0510*/  LDG.E R29, desc[UR4][R6.64] ;  /* 0x00000004061d7981 */ /* 0x000ea8000c1e1900 */
[----:B-1----:R-:W5:Y:S01]  /*0520*/  LDG.E R0, desc[UR4][R24.64] ;  /* 0x0000000418007981 */ /* 0x002f62000c1e1900 */
[----:B--2---:R-:W-:-:S05]  /*0530*/  IMAD.WIDE R28, R29, 0x4, R8 ;  /* 0x000000041d1c7825 */ /* 0x004fca00078e0208 */
[----:B------:R-:W2:Y:S04]  /*0540*/  LDG.E R20, desc[UR4][R28.64] ;  /* 0x000000041c147981 */ /* 0x000ea8000c1e1900 */
[----:B-----5:R1:W-:Y:S04]  /*0550*/  STG.E desc[UR4][R28.64], R0 ;  /* 0x000000001c007986 */ /* 0x0203e8000c101904 */
[----:B--2---:R1:W-:Y:S01]  /*0560*/  STG.E desc[UR4][R24.64], R20 ;  /* 0x0000001418007986 */ /* 0x0043e2000c101904 */
[----:B------:R-:W-:Y:S05]  /*0570*/  BRA `(.L_x_70) ;  /* 0x0000000000147947 */ /* 0x000fea0003800000 */
.L_x_71:
[----:B------:R-:W-:Y:S01]  /*0580*/  ISETP.GE.AND P0, PT, R3, R0, PT ;  /* 0x000000000300720c */ /* 0x000fe20003f06270 */
[----:B0-----:R-:W-:-:S12]  /*0590*/  IMAD.WIDE R22, R21, 0x4, R8 ;  /* 0x0000000415167825 */ /* 0x001fd800078e0208 */
[----:B------:R-:W-:Y:S01]  /*05a0*/  @P0 IMAD.MOV.U32 R25, RZ, RZ, -0x2 ;  /* 0xfffffffeff190424 */ /* 0x000fe200078e00ff */
[----:B------:R2:W-:Y:S04]  /*05b0*/  @!P0 STG.E desc[UR4][R22.64], R3 ;  /* 0x0000000316008986 */ /* 0x0005e8000c101904 */
[----:B------:R2:W-:Y:S02]  /*05c0*/  @P0 STG.E desc[UR4][R22.64], R25 ;  /* 0x0000001916000986 */ /* 0x0005e4000c101904 */
.L_x_70:
[----:B------:R-:W-:Y:S05]  /*05d0*/  BSYNC.RECONVERGENT B1 ;  /* 0x0000000000017941 */ /* 0x000fea0003800200 */
.L_x_66:
[----:B-1----:R-:W5:Y:S01]  /*05e0*/  LDG.E R0, desc[UR4][R6.64+0x4] ;  /* 0x0000040406007981 */ /* 0x002f62000c1e1900 */
[----:B------:R-:W-:-:S04]  /*05f0*/  IADD3 R21, PT, PT, R21, 0x1, RZ ;  /* 0x0000000115157810 */ /* 0x000fc80007ffe0ff */
[----:B-----5:R-:W-:-:S13]  /*0600*/  ISETP.GE.AND P0, PT, R21, R0, PT ;  /* 0x000000001500720c */ /* 0x020fda0003f06270 */
[----:B------:R-:W-:Y:S05]  /*0610*/  @!P0 BRA `(.L_x_72) ;  /* 0xfffffff800f88947 */ /* 0x000fea000383ffff */
.L_x_65:
[----:B------:R-:W-:Y:S05]  /*0620*/  BSYNC.RECONVERGENT B0 ;  /* 0x0000000000007941 */ /* 0x000fea0003800200 */
.L_x_64:
[----:B------:R-:W-:Y:S05]  /*0630*/  WARPSYNC.ALL ;  /* 0x0000000000007948 */ /* 0x000fea0003800000 */
[----:B--2---:R-:W-:-:S05]  /*0640*/  HFMA2 R3, -RZ, RZ, 0, 5.9604644775390625e-08 ;  /* 0x00000001ff037431 */ /* 0x004fca00000001ff */
[----:B------:R-:W-:Y:S01]  /*0650*/  STG.E desc[UR4][R4.64], R3 ;  /* 0x0000000304007986 */ /* 0x000fe2000c101904 */
[----:B------:R-:W-:Y:S05]  /*0660*/  EXIT ;  /* 0x000000000000794d */ /* 0x000fea0003800000 */
.L_x_73:
        /* <DEDUP_REMOVED lines=9> */
.L_x_79:


//--------------------- .nv.global.init           --------------------------
	.section	.nv.global.init,"aw",@progbits
.nv.global.init:
	.type		$str,@object
	.size		$str,(.L_0 - $str)
$str:
        /*0000*/ 	.byte	0x76, 0x65, 0x72, 0x74, 0x65, 0x78, 0x20, 0x25, 0x64, 0x20, 0x72, 0x6f, 0x6f, 0x74, 0x4c, 0x43
        /*0010*/ 	.byte	0x41, 0x43, 0x4f, 0x55, 0x6e, 0x74, 0x20, 0x25, 0x64, 0x20, 0x62, 0x72, 0x69, 0x64, 0x67, 0x65
        /*0020*/ 	.byte	0x20, 0x25, 0x64, 0x0a, 0x00
.L_0:


//--------------------- .nv.shared.reserved.0     --------------------------
	.section	.nv.shared.reserved.0,"aw",@nobits
	.weak		__nv_reservedSMEM_offset_0_alias
	.size		__nv_reservedSMEM_offset_0_alias, 0, 64
	.other		__nv_reservedSMEM_offset_0_alias,@"STO_CUDA_RESERVED_SHARED STV_DEFAULT"
__nv_reservedSMEM_offset_0_alias:
	.zero		0
	.zero		64


//--------------------- .nv.constant0._Z7findBCCPiS_S_S_S_S_ --------------------------
	.section	.nv.constant0._Z7findBCCPiS_S_S_S_S_,"a",@progbits
	.sectionflags	@""
	.align	4
.nv.constant0._Z7findBCCPiS_S_S_S_S_:
	.zero		944


//--------------------- .nv.constant0._Z12markArtPointPiS_S_S_S_S_ --------------------------
	.section	.nv.constant0._Z12markArtPointPiS_S_S_S_S_,"a",@progbits
	.sectionflags	@""
	.align	4
.nv.constant0._Z12markArtPointPiS_S_S_S_S_:
	.zero		944


//--------------------- .nv.constant0._Z8auxGraphPiS_S_iS_S_ --------------------------
	.section	.nv.constant0._Z8auxGraphPiS_S_iS_S_,"a",@progbits
	.sectionflags	@""
	.align	4
.nv.constant0._Z8auxGraphPiS_S_iS_S_:
	.zero		944


//--------------------- .nv.constant0._Z4lca1PiS_S_S_S_S_S_S_ii --------------------------
	.section	.nv.constant0._Z4lca1PiS_S_S_S_S_S_S_ii,"a",@progbits
	.sectionflags	@""
	.align	4
.nv.constant0._Z4lca1PiS_S_S_S_S_S_S_ii:
	.zero		968


//--------------------- .nv.constant0._Z3lcaPiS_S_S_S_S_S_S_i --------------------------
	.section	.nv.constant0._Z3lcaPiS_S_S_S_S_S_S_i,"a",@progbits
	.sectionflags	@""
	.align	4
.nv.constant0._Z3lcaPiS_S_S_S_S_S_S_i:
	.zero		964


//--------------------- .nv.constant0._Z3bfsPiS_S_S_S_S_S_S_S_ --------------------------
	.section	.nv.constant0._Z3bfsPiS_S_S_S_S_S_S_S_,"a",@progbits
	.sectionflags	@""
	.align	4
.nv.constant0._Z3bfsPiS_S_S_S_S_S_S_S_:
	.zero		968


//--------------------- SYMBOLS --------------------------

	.type		.nv.reservedSmem.offset0,@object
	.size		.nv.reservedSmem.offset0,0x4
	.type		vprintf,@function
